//
// Generated by NVIDIA NVVM Compiler
//
// Compiler Build ID: CL-36424714
// Cuda compilation tools, release 13.0, V13.0.88
// Based on NVVM 20.0.0
//

.version 9.0
.target sm_100
.address_size 64

	// .globl	_Z16cuk_dgemm_unrollPfPKfS1_iiii
// _ZZ16cuk_dgemm_unrollPfPKfS1_iiiiE4smem has been demoted

.visible .entry _Z16cuk_dgemm_unrollPfPKfS1_iiii(
	.param .u64 .ptr .align 1 _Z16cuk_dgemm_unrollPfPKfS1_iiii_param_0,
	.param .u64 .ptr .align 1 _Z16cuk_dgemm_unrollPfPKfS1_iiii_param_1,
	.param .u64 .ptr .align 1 _Z16cuk_dgemm_unrollPfPKfS1_iiii_param_2,
	.param .u32 _Z16cuk_dgemm_unrollPfPKfS1_iiii_param_3,
	.param .u32 _Z16cuk_dgemm_unrollPfPKfS1_iiii_param_4,
	.param .u32 _Z16cuk_dgemm_unrollPfPKfS1_iiii_param_5,
	.param .u32 _Z16cuk_dgemm_unrollPfPKfS1_iiii_param_6
)
{
	.reg .pred 	%p<7>;
	.reg .b32 	%r<90>;
	.reg .b32 	%f<1276>;
	.reg .b64 	%rd<32>;
	// demoted variable
	.shared .align 4 .b8 _ZZ16cuk_dgemm_unrollPfPKfS1_iiiiE4smem[8192];
	ld.param.u64 	%rd6, [_Z16cuk_dgemm_unrollPfPKfS1_iiii_param_0];
	ld.param.u64 	%rd7, [_Z16cuk_dgemm_unrollPfPKfS1_iiii_param_2];
	ld.param.u32 	%r17, [_Z16cuk_dgemm_unrollPfPKfS1_iiii_param_3];
	ld.param.u32 	%r18, [_Z16cuk_dgemm_unrollPfPKfS1_iiii_param_5];
	ld.param.u32 	%r19, [_Z16cuk_dgemm_unrollPfPKfS1_iiii_param_6];
	cvta.to.global.u64 	%rd8, %rd6;
	cvta.to.global.u64 	%rd9, %rd7;
	mov.u32 	%r20, %tid.x;
	and.b32  	%r21, %r20, 15;
	mov.u32 	%r22, %tid.y;
	shl.b32 	%r23, %r22, 1;
	shr.u32 	%r24, %r20, 4;
	add.s32 	%r25, %r23, %r24;
	mov.u32 	%r26, %ctaid.y;
	shl.b32 	%r27, %r26, 7;
	add.s32 	%r28, %r27, %r25;
	mov.u32 	%r29, %ctaid.x;
	shl.b32 	%r30, %r29, 7;
	or.b32  	%r31, %r21, %r30;
	mad.lo.s32 	%r32, %r19, %r28, %r31;
	mul.wide.u32 	%rd10, %r32, 4;
	add.s64 	%rd1, %rd8, %rd10;
	shl.b32 	%r33, %r20, 4;
	and.b32  	%r34, %r33, 16;
	shr.u32 	%r35, %r20, 1;
	add.s32 	%r36, %r35, %r27;
	add.s32 	%r37, %r36, %r34;
	mad.lo.s32 	%r38, %r18, %r37, %r22;
	mul.wide.u32 	%rd11, %r38, 4;
	add.s64 	%rd31, %rd9, %rd11;
	setp.ge.u32 	%p1, %r22, %r17;
	@%p1 bra 	$L__BB0_2;
	ld.param.u32 	%r81, [_Z16cuk_dgemm_unrollPfPKfS1_iiii_param_5];
	ld.global.nc.f32 	%f1078, [%rd31];
	shl.b32 	%r39, %r81, 5;
	mul.wide.s32 	%rd12, %r39, 4;
	add.s64 	%rd13, %rd31, %rd12;
	ld.global.nc.f32 	%f1077, [%rd13];
	mul.wide.s32 	%rd14, %r81, 128;
	add.s64 	%rd15, %rd13, %rd14;
	ld.global.nc.f32 	%f1076, [%rd15];
	add.s64 	%rd16, %rd15, %rd14;
	ld.global.nc.f32 	%f1079, [%rd16];
$L__BB0_2:
	ld.param.u32 	%r85, [_Z16cuk_dgemm_unrollPfPKfS1_iiii_param_3];
	add.s32 	%r86, %r85, -8;
	setp.lt.s32 	%p2, %r85, 8;
	mov.f32 	%f1212, 0f00000000;
	mov.f32 	%f1213, %f1212;
	mov.f32 	%f1214, %f1212;
	mov.f32 	%f1215, %f1212;
	mov.f32 	%f1216, %f1212;
	mov.f32 	%f1217, %f1212;
	mov.f32 	%f1218, %f1212;
	mov.f32 	%f1219, %f1212;
	mov.f32 	%f1220, %f1212;
	mov.f32 	%f1221, %f1212;
	mov.f32 	%f1222, %f1212;
	mov.f32 	%f1223, %f1212;
	mov.f32 	%f1224, %f1212;
	mov.f32 	%f1225, %f1212;
	mov.f32 	%f1226, %f1212;
	mov.f32 	%f1227, %f1212;
	mov.f32 	%f1228, %f1212;
	mov.f32 	%f1229, %f1212;
	mov.f32 	%f1230, %f1212;
	mov.f32 	%f1231, %f1212;
	mov.f32 	%f1232, %f1212;
	mov.f32 	%f1233, %f1212;
	mov.f32 	%f1234, %f1212;
	mov.f32 	%f1235, %f1212;
	mov.f32 	%f1236, %f1212;
	mov.f32 	%f1237, %f1212;
	mov.f32 	%f1238, %f1212;
	mov.f32 	%f1239, %f1212;
	mov.f32 	%f1240, %f1212;
	mov.f32 	%f1241, %f1212;
	mov.f32 	%f1242, %f1212;
	mov.f32 	%f1243, %f1212;
	mov.f32 	%f1244, %f1212;
	mov.f32 	%f1245, %f1212;
	mov.f32 	%f1246, %f1212;
	mov.f32 	%f1247, %f1212;
	mov.f32 	%f1248, %f1212;
	mov.f32 	%f1249, %f1212;
	mov.f32 	%f1250, %f1212;
	mov.f32 	%f1251, %f1212;
	mov.f32 	%f1252, %f1212;
	mov.f32 	%f1253, %f1212;
	mov.f32 	%f1254, %f1212;
	mov.f32 	%f1255, %f1212;
	mov.f32 	%f1256, %f1212;
	mov.f32 	%f1257, %f1212;
	mov.f32 	%f1258, %f1212;
	mov.f32 	%f1259, %f1212;
	mov.f32 	%f1260, %f1212;
	mov.f32 	%f1261, %f1212;
	mov.f32 	%f1262, %f1212;
	mov.f32 	%f1263, %f1212;
	mov.f32 	%f1264, %f1212;
	mov.f32 	%f1265, %f1212;
	mov.f32 	%f1266, %f1212;
	mov.f32 	%f1267, %f1212;
	mov.f32 	%f1268, %f1212;
	mov.f32 	%f1269, %f1212;
	mov.f32 	%f1270, %f1212;
	mov.f32 	%f1271, %f1212;
	mov.f32 	%f1272, %f1212;
	mov.f32 	%f1273, %f1212;
	mov.f32 	%f1274, %f1212;
	mov.f32 	%f1275, %f1212;
	@%p2 bra 	$L__BB0_7;
	mov.f32 	%f1212, 0f00000000;
	shl.b32 	%r41, %r22, 7;
	add.s32 	%r43, %r41, %r20;
	shl.b32 	%r44, %r43, 2;
	mov.u32 	%r45, _ZZ16cuk_dgemm_unrollPfPKfS1_iiiiE4smem;
	add.s32 	%r46, %r45, %r44;
	mov.u32 	%r84, %r86;
$L__BB0_4:
	st.shared.f32 	[%r46], %f1078;
	st.shared.f32 	[%r46+128], %f1077;
	st.shared.f32 	[%r46+256], %f1076;
	st.shared.f32 	[%r46+384], %f1079;
	bar.sync 	0;
	setp.ge.u32 	%p3, %r22, %r84;
	@%p3 bra 	$L__BB0_6;
	ld.param.u32 	%r82, [_Z16cuk_dgemm_unrollPfPKfS1_iiii_param_5];
	shl.b32 	%r47, %r82, 5;
	add.s64 	%rd4, %rd31, 32;
	ld.global.nc.f32 	%f1078, [%rd31+32];
	mul.wide.s32 	%rd17, %r47, 4;
	add.s64 	%rd18, %rd31, %rd17;
	ld.global.nc.f32 	%f1077, [%rd18+32];
	mul.wide.s32 	%rd19, %r82, 128;
	add.s64 	%rd20, %rd18, %rd19;
	ld.global.nc.f32 	%f1076, [%rd20+32];
	add.s64 	%rd21, %rd20, %rd19;
	ld.global.nc.f32 	%f1079, [%rd21+32];
	mov.u64 	%rd31, %rd4;
$L__BB0_6:
	ld.param.u32 	%r80, [_Z16cuk_dgemm_unrollPfPKfS1_iiii_param_3];
	add.s32 	%r48, %r80, -8;
	and.b32  	%r49, %r48, -8;
	sub.s32 	%r50, %r80, %r49;
	add.s32 	%r86, %r50, -16;
	and.b32  	%r85, %r80, 7;
	mov.u32 	%r51, %tid.x;
	shl.b32 	%r52, %r51, 2;
	and.b32  	%r53, %r52, 60;
	mov.u32 	%r54, _ZZ16cuk_dgemm_unrollPfPKfS1_iiiiE4smem;
	add.s32 	%r55, %r54, %r53;
	ld.shared.f32 	%f412, [%r55+448];
	ld.shared.f32 	%f413, [%r55+384];
	ld.shared.f32 	%f414, [%r55+320];
	ld.shared.f32 	%f415, [%r55+256];
	ld.shared.f32 	%f416, [%r55+192];
	ld.shared.f32 	%f417, [%r55+128];
	ld.shared.f32 	%f418, [%r55+64];
	ld.shared.f32 	%f419, [%r55];
	mov.u32 	%r56, %tid.y;
	shl.b32 	%r57, %r56, 1;
	shr.u32 	%r58, %r51, 4;
	add.s32 	%r59, %r57, %r58;
	shl.b32 	%r60, %r59, 2;
	add.s32 	%r61, %r54, %r60;
	ld.shared.f32 	%f420, [%r61+4096];
	fma.rn.f32 	%f421, %f419, %f420, %f1275;
	fma.rn.f32 	%f422, %f418, %f420, %f1274;
	fma.rn.f32 	%f423, %f417, %f420, %f1273;
	fma.rn.f32 	%f424, %f416, %f420, %f1272;
	fma.rn.f32 	%f425, %f415, %f420, %f1271;
	fma.rn.f32 	%f426, %f414, %f420, %f1270;
	fma.rn.f32 	%f427, %f413, %f420, %f1269;
	fma.rn.f32 	%f428, %f412, %f420, %f1268;
	ld.shared.f32 	%f429, [%r61+4160];
	fma.rn.f32 	%f430, %f419, %f429, %f1267;
	fma.rn.f32 	%f431, %f418, %f429, %f1266;
	fma.rn.f32 	%f432, %f417, %f429, %f1265;
	fma.rn.f32 	%f433, %f416, %f429, %f1264;
	fma.rn.f32 	%f434, %f415, %f429, %f1263;
	fma.rn.f32 	%f435, %f414, %f429, %f1262;
	fma.rn.f32 	%f436, %f413, %f429, %f1261;
	fma.rn.f32 	%f437, %f412, %f429, %f1260;
	ld.shared.f32 	%f438, [%r61+4224];
	fma.rn.f32 	%f439, %f419, %f438, %f1259;
	fma.rn.f32 	%f440, %f418, %f438, %f1258;
	fma.rn.f32 	%f441, %f417, %f438, %f1257;
	fma.rn.f32 	%f442, %f416, %f438, %f1256;
	fma.rn.f32 	%f443, %f415, %f438, %f1255;
	fma.rn.f32 	%f444, %f414, %f438, %f1254;
	fma.rn.f32 	%f445, %f413, %f438, %f1253;
	fma.rn.f32 	%f446, %f412, %f438, %f1252;
	ld.shared.f32 	%f447, [%r61+4288];
	fma.rn.f32 	%f448, %f419, %f447, %f1251;
	fma.rn.f32 	%f449, %f418, %f447, %f1250;
	fma.rn.f32 	%f450, %f417, %f447, %f1249;
	fma.rn.f32 	%f451, %f416, %f447, %f1248;
	fma.rn.f32 	%f452, %f415, %f447, %f1247;
	fma.rn.f32 	%f453, %f414, %f447, %f1246;
	fma.rn.f32 	%f454, %f413, %f447, %f1245;
	fma.rn.f32 	%f455, %f412, %f447, %f1244;
	ld.shared.f32 	%f456, [%r61+4352];
	fma.rn.f32 	%f457, %f419, %f456, %f1243;
	fma.rn.f32 	%f458, %f418, %f456, %f1242;
	fma.rn.f32 	%f459, %f417, %f456, %f1241;
	fma.rn.f32 	%f460, %f416, %f456, %f1240;
	fma.rn.f32 	%f461, %f415, %f456, %f1239;
	fma.rn.f32 	%f462, %f414, %f456, %f1238;
	fma.rn.f32 	%f463, %f413, %f456, %f1237;
	fma.rn.f32 	%f464, %f412, %f456, %f1236;
	ld.shared.f32 	%f465, [%r61+4416];
	fma.rn.f32 	%f466, %f419, %f465, %f1235;
	fma.rn.f32 	%f467, %f418, %f465, %f1234;
	fma.rn.f32 	%f468, %f417, %f465, %f1233;
	fma.rn.f32 	%f469, %f416, %f465, %f1232;
	fma.rn.f32 	%f470, %f415, %f465, %f1231;
	fma.rn.f32 	%f471, %f414, %f465, %f1230;
	fma.rn.f32 	%f472, %f413, %f465, %f1229;
	fma.rn.f32 	%f473, %f412, %f465, %f1228;
	ld.shared.f32 	%f474, [%r61+4480];
	fma.rn.f32 	%f475, %f419, %f474, %f1227;
	fma.rn.f32 	%f476, %f418, %f474, %f1226;
	fma.rn.f32 	%f477, %f417, %f474, %f1225;
	fma.rn.f32 	%f478, %f416, %f474, %f1224;
	fma.rn.f32 	%f479, %f415, %f474, %f1223;
	fma.rn.f32 	%f480, %f414, %f474, %f1222;
	fma.rn.f32 	%f481, %f413, %f474, %f1221;
	fma.rn.f32 	%f482, %f412, %f474, %f1220;
	ld.shared.f32 	%f483, [%r61+4544];
	fma.rn.f32 	%f484, %f419, %f483, %f1219;
	fma.rn.f32 	%f485, %f418, %f483, %f1218;
	fma.rn.f32 	%f486, %f417, %f483, %f1217;
	fma.rn.f32 	%f487, %f416, %f483, %f1216;
	fma.rn.f32 	%f488, %f415, %f483, %f1215;
	fma.rn.f32 	%f489, %f414, %f483, %f1214;
	fma.rn.f32 	%f490, %f413, %f483, %f1213;
	fma.rn.f32 	%f491, %f412, %f483, %f1212;
	ld.shared.f32 	%f492, [%r55+960];
	ld.shared.f32 	%f493, [%r55+896];
	ld.shared.f32 	%f494, [%r55+832];
	ld.shared.f32 	%f495, [%r55+768];
	ld.shared.f32 	%f496, [%r55+704];
	ld.shared.f32 	%f497, [%r55+640];
	ld.shared.f32 	%f498, [%r55+576];
	ld.shared.f32 	%f499, [%r55+512];
	ld.shared.f32 	%f500, [%r61+4608];
	fma.rn.f32 	%f501, %f499, %f500, %f421;
	fma.rn.f32 	%f502, %f498, %f500, %f422;
	fma.rn.f32 	%f503, %f497, %f500, %f423;
	fma.rn.f32 	%f504, %f496, %f500, %f424;
	fma.rn.f32 	%f505, %f495, %f500, %f425;
	fma.rn.f32 	%f506, %f494, %f500, %f426;
	fma.rn.f32 	%f507, %f493, %f500, %f427;
	fma.rn.f32 	%f508, %f492, %f500, %f428;
	ld.shared.f32 	%f509, [%r61+4672];
	fma.rn.f32 	%f510, %f499, %f509, %f430;
	fma.rn.f32 	%f511, %f498, %f509, %f431;
	fma.rn.f32 	%f512, %f497, %f509, %f432;
	fma.rn.f32 	%f513, %f496, %f509, %f433;
	fma.rn.f32 	%f514, %f495, %f509, %f434;
	fma.rn.f32 	%f515, %f494, %f509, %f435;
	fma.rn.f32 	%f516, %f493, %f509, %f436;
	fma.rn.f32 	%f517, %f492, %f509, %f437;
	ld.shared.f32 	%f518, [%r61+4736];
	fma.rn.f32 	%f519, %f499, %f518, %f439;
	fma.rn.f32 	%f520, %f498, %f518, %f440;
	fma.rn.f32 	%f521, %f497, %f518, %f441;
	fma.rn.f32 	%f522, %f496, %f518, %f442;
	fma.rn.f32 	%f523, %f495, %f518, %f443;
	fma.rn.f32 	%f524, %f494, %f518, %f444;
	fma.rn.f32 	%f525, %f493, %f518, %f445;
	fma.rn.f32 	%f526, %f492, %f518, %f446;
	ld.shared.f32 	%f527, [%r61+4800];
	fma.rn.f32 	%f528, %f499, %f527, %f448;
	fma.rn.f32 	%f529, %f498, %f527, %f449;
	fma.rn.f32 	%f530, %f497, %f527, %f450;
	fma.rn.f32 	%f531, %f496, %f527, %f451;
	fma.rn.f32 	%f532, %f495, %f527, %f452;
	fma.rn.f32 	%f533, %f494, %f527, %f453;
	fma.rn.f32 	%f534, %f493, %f527, %f454;
	fma.rn.f32 	%f535, %f492, %f527, %f455;
	ld.shared.f32 	%f536, [%r61+4864];
	fma.rn.f32 	%f537, %f499, %f536, %f457;
	fma.rn.f32 	%f538, %f498, %f536, %f458;
	fma.rn.f32 	%f539, %f497, %f536, %f459;
	fma.rn.f32 	%f540, %f496, %f536, %f460;
	fma.rn.f32 	%f541, %f495, %f536, %f461;
	fma.rn.f32 	%f542, %f494, %f536, %f462;
	fma.rn.f32 	%f543, %f493, %f536, %f463;
	fma.rn.f32 	%f544, %f492, %f536, %f464;
	ld.shared.f32 	%f545, [%r61+4928];
	fma.rn.f32 	%f546, %f499, %f545, %f466;
	fma.rn.f32 	%f547, %f498, %f545, %f467;
	fma.rn.f32 	%f548, %f497, %f545, %f468;
	fma.rn.f32 	%f549, %f496, %f545, %f469;
	fma.rn.f32 	%f550, %f495, %f545, %f470;
	fma.rn.f32 	%f551, %f494, %f545, %f471;
	fma.rn.f32 	%f552, %f493, %f545, %f472;
	fma.rn.f32 	%f553, %f492, %f545, %f473;
	ld.shared.f32 	%f554, [%r61+4992];
	fma.rn.f32 	%f555, %f499, %f554, %f475;
	fma.rn.f32 	%f556, %f498, %f554, %f476;
	fma.rn.f32 	%f557, %f497, %f554, %f477;
	fma.rn.f32 	%f558, %f496, %f554, %f478;
	fma.rn.f32 	%f559, %f495, %f554, %f479;
	fma.rn.f32 	%f560, %f494, %f554, %f480;
	fma.rn.f32 	%f561, %f493, %f554, %f481;
	fma.rn.f32 	%f562, %f492, %f554, %f482;
	ld.shared.f32 	%f563, [%r61+5056];
	fma.rn.f32 	%f564, %f499, %f563, %f484;
	fma.rn.f32 	%f565, %f498, %f563, %f485;
	fma.rn.f32 	%f566, %f497, %f563, %f486;
	fma.rn.f32 	%f567, %f496, %f563, %f487;
	fma.rn.f32 	%f568, %f495, %f563, %f488;
	fma.rn.f32 	%f569, %f494, %f563, %f489;
	fma.rn.f32 	%f570, %f493, %f563, %f490;
	fma.rn.f32 	%f571, %f492, %f563, %f491;
	ld.shared.f32 	%f572, [%r55+1472];
	ld.shared.f32 	%f573, [%r55+1408];
	ld.shared.f32 	%f574, [%r55+1344];
	ld.shared.f32 	%f575, [%r55+1280];
	ld.shared.f32 	%f576, [%r55+1216];
	ld.shared.f32 	%f577, [%r55+1152];
	ld.shared.f32 	%f578, [%r55+1088];
	ld.shared.f32 	%f579, [%r55+1024];
	ld.shared.f32 	%f580, [%r61+5120];
	fma.rn.f32 	%f581, %f579, %f580, %f501;
	fma.rn.f32 	%f582, %f578, %f580, %f502;
	fma.rn.f32 	%f583, %f577, %f580, %f503;
	fma.rn.f32 	%f584, %f576, %f580, %f504;
	fma.rn.f32 	%f585, %f575, %f580, %f505;
	fma.rn.f32 	%f586, %f574, %f580, %f506;
	fma.rn.f32 	%f587, %f573, %f580, %f507;
	fma.rn.f32 	%f588, %f572, %f580, %f508;
	ld.shared.f32 	%f589, [%r61+5184];
	fma.rn.f32 	%f590, %f579, %f589, %f510;
	fma.rn.f32 	%f591, %f578, %f589, %f511;
	fma.rn.f32 	%f592, %f577, %f589, %f512;
	fma.rn.f32 	%f593, %f576, %f589, %f513;
	fma.rn.f32 	%f594, %f575, %f589, %f514;
	fma.rn.f32 	%f595, %f574, %f589, %f515;
	fma.rn.f32 	%f596, %f573, %f589, %f516;
	fma.rn.f32 	%f597, %f572, %f589, %f517;
	ld.shared.f32 	%f598, [%r61+5248];
	fma.rn.f32 	%f599, %f579, %f598, %f519;
	fma.rn.f32 	%f600, %f578, %f598, %f520;
	fma.rn.f32 	%f601, %f577, %f598, %f521;
	fma.rn.f32 	%f602, %f576, %f598, %f522;
	fma.rn.f32 	%f603, %f575, %f598, %f523;
	fma.rn.f32 	%f604, %f574, %f598, %f524;
	fma.rn.f32 	%f605, %f573, %f598, %f525;
	fma.rn.f32 	%f606, %f572, %f598, %f526;
	ld.shared.f32 	%f607, [%r61+5312];
	fma.rn.f32 	%f608, %f579, %f607, %f528;
	fma.rn.f32 	%f609, %f578, %f607, %f529;
	fma.rn.f32 	%f610, %f577, %f607, %f530;
	fma.rn.f32 	%f611, %f576, %f607, %f531;
	fma.rn.f32 	%f612, %f575, %f607, %f532;
	fma.rn.f32 	%f613, %f574, %f607, %f533;
	fma.rn.f32 	%f614, %f573, %f607, %f534;
	fma.rn.f32 	%f615, %f572, %f607, %f535;
	ld.shared.f32 	%f616, [%r61+5376];
	fma.rn.f32 	%f617, %f579, %f616, %f537;
	fma.rn.f32 	%f618, %f578, %f616, %f538;
	fma.rn.f32 	%f619, %f577, %f616, %f539;
	fma.rn.f32 	%f620, %f576, %f616, %f540;
	fma.rn.f32 	%f621, %f575, %f616, %f541;
	fma.rn.f32 	%f622, %f574, %f616, %f542;
	fma.rn.f32 	%f623, %f573, %f616, %f543;
	fma.rn.f32 	%f624, %f572, %f616, %f544;
	ld.shared.f32 	%f625, [%r61+5440];
	fma.rn.f32 	%f626, %f579, %f625, %f546;
	fma.rn.f32 	%f627, %f578, %f625, %f547;
	fma.rn.f32 	%f628, %f577, %f625, %f548;
	fma.rn.f32 	%f629, %f576, %f625, %f549;
	fma.rn.f32 	%f630, %f575, %f625, %f550;
	fma.rn.f32 	%f631, %f574, %f625, %f551;
	fma.rn.f32 	%f632, %f573, %f625, %f552;
	fma.rn.f32 	%f633, %f572, %f625, %f553;
	ld.shared.f32 	%f634, [%r61+5504];
	fma.rn.f32 	%f635, %f579, %f634, %f555;
	fma.rn.f32 	%f636, %f578, %f634, %f556;
	fma.rn.f32 	%f637, %f577, %f634, %f557;
	fma.rn.f32 	%f638, %f576, %f634, %f558;
	fma.rn.f32 	%f639, %f575, %f634, %f559;
	fma.rn.f32 	%f640, %f574, %f634, %f560;
	fma.rn.f32 	%f641, %f573, %f634, %f561;
	fma.rn.f32 	%f642, %f572, %f634, %f562;
	ld.shared.f32 	%f643, [%r61+5568];
	fma.rn.f32 	%f644, %f579, %f643, %f564;
	fma.rn.f32 	%f645, %f578, %f643, %f565;
	fma.rn.f32 	%f646, %f577, %f643, %f566;
	fma.rn.f32 	%f647, %f576, %f643, %f567;
	fma.rn.f32 	%f648, %f575, %f643, %f568;
	fma.rn.f32 	%f649, %f574, %f643, %f569;
	fma.rn.f32 	%f650, %f573, %f643, %f570;
	fma.rn.f32 	%f651, %f572, %f643, %f571;
	ld.shared.f32 	%f652, [%r55+1984];
	ld.shared.f32 	%f653, [%r55+1920];
	ld.shared.f32 	%f654, [%r55+1856];
	ld.shared.f32 	%f655, [%r55+1792];
	ld.shared.f32 	%f656, [%r55+1728];
	ld.shared.f32 	%f657, [%r55+1664];
	ld.shared.f32 	%f658, [%r55+1600];
	ld.shared.f32 	%f659, [%r55+1536];
	ld.shared.f32 	%f660, [%r61+5632];
	fma.rn.f32 	%f661, %f659, %f660, %f581;
	fma.rn.f32 	%f662, %f658, %f660, %f582;
	fma.rn.f32 	%f663, %f657, %f660, %f583;
	fma.rn.f32 	%f664, %f656, %f660, %f584;
	fma.rn.f32 	%f665, %f655, %f660, %f585;
	fma.rn.f32 	%f666, %f654, %f660, %f586;
	fma.rn.f32 	%f667, %f653, %f660, %f587;
	fma.rn.f32 	%f668, %f652, %f660, %f588;
	ld.shared.f32 	%f669, [%r61+5696];
	fma.rn.f32 	%f670, %f659, %f669, %f590;
	fma.rn.f32 	%f671, %f658, %f669, %f591;
	fma.rn.f32 	%f672, %f657, %f669, %f592;
	fma.rn.f32 	%f673, %f656, %f669, %f593;
	fma.rn.f32 	%f674, %f655, %f669, %f594;
	fma.rn.f32 	%f675, %f654, %f669, %f595;
	fma.rn.f32 	%f676, %f653, %f669, %f596;
	fma.rn.f32 	%f677, %f652, %f669, %f597;
	ld.shared.f32 	%f678, [%r61+5760];
	fma.rn.f32 	%f679, %f659, %f678, %f599;
	fma.rn.f32 	%f680, %f658, %f678, %f600;
	fma.rn.f32 	%f681, %f657, %f678, %f601;
	fma.rn.f32 	%f682, %f656, %f678, %f602;
	fma.rn.f32 	%f683, %f655, %f678, %f603;
	fma.rn.f32 	%f684, %f654, %f678, %f604;
	fma.rn.f32 	%f685, %f653, %f678, %f605;
	fma.rn.f32 	%f686, %f652, %f678, %f606;
	ld.shared.f32 	%f687, [%r61+5824];
	fma.rn.f32 	%f688, %f659, %f687, %f608;
	fma.rn.f32 	%f689, %f658, %f687, %f609;
	fma.rn.f32 	%f690, %f657, %f687, %f610;
	fma.rn.f32 	%f691, %f656, %f687, %f611;
	fma.rn.f32 	%f692, %f655, %f687, %f612;
	fma.rn.f32 	%f693, %f654, %f687, %f613;
	fma.rn.f32 	%f694, %f653, %f687, %f614;
	fma.rn.f32 	%f695, %f652, %f687, %f615;
	ld.shared.f32 	%f696, [%r61+5888];
	fma.rn.f32 	%f697, %f659, %f696, %f617;
	fma.rn.f32 	%f698, %f658, %f696, %f618;
	fma.rn.f32 	%f699, %f657, %f696, %f619;
	fma.rn.f32 	%f700, %f656, %f696, %f620;
	fma.rn.f32 	%f701, %f655, %f696, %f621;
	fma.rn.f32 	%f702, %f654, %f696, %f622;
	fma.rn.f32 	%f703, %f653, %f696, %f623;
	fma.rn.f32 	%f704, %f652, %f696, %f624;
	ld.shared.f32 	%f705, [%r61+5952];
	fma.rn.f32 	%f706, %f659, %f705, %f626;
	fma.rn.f32 	%f707, %f658, %f705, %f627;
	fma.rn.f32 	%f708, %f657, %f705, %f628;
	fma.rn.f32 	%f709, %f656, %f705, %f629;
	fma.rn.f32 	%f710, %f655, %f705, %f630;
	fma.rn.f32 	%f711, %f654, %f705, %f631;
	fma.rn.f32 	%f712, %f653, %f705, %f632;
	fma.rn.f32 	%f713, %f652, %f705, %f633;
	ld.shared.f32 	%f714, [%r61+6016];
	fma.rn.f32 	%f715, %f659, %f714, %f635;
	fma.rn.f32 	%f716, %f658, %f714, %f636;
	fma.rn.f32 	%f717, %f657, %f714, %f637;
	fma.rn.f32 	%f718, %f656, %f714, %f638;
	fma.rn.f32 	%f719, %f655, %f714, %f639;
	fma.rn.f32 	%f720, %f654, %f714, %f640;
	fma.rn.f32 	%f721, %f653, %f714, %f641;
	fma.rn.f32 	%f722, %f652, %f714, %f642;
	ld.shared.f32 	%f723, [%r61+6080];
	fma.rn.f32 	%f724, %f659, %f723, %f644;
	fma.rn.f32 	%f725, %f658, %f723, %f645;
	fma.rn.f32 	%f726, %f657, %f723, %f646;
	fma.rn.f32 	%f727, %f656, %f723, %f647;
	fma.rn.f32 	%f728, %f655, %f723, %f648;
	fma.rn.f32 	%f729, %f654, %f723, %f649;
	fma.rn.f32 	%f730, %f653, %f723, %f650;
	fma.rn.f32 	%f731, %f652, %f723, %f651;
	ld.shared.f32 	%f732, [%r55+2496];
	ld.shared.f32 	%f733, [%r55+2432];
	ld.shared.f32 	%f734, [%r55+2368];
	ld.shared.f32 	%f735, [%r55+2304];
	ld.shared.f32 	%f736, [%r55+2240];
	ld.shared.f32 	%f737, [%r55+2176];
	ld.shared.f32 	%f738, [%r55+2112];
	ld.shared.f32 	%f739, [%r55+2048];
	ld.shared.f32 	%f740, [%r61+6144];
	fma.rn.f32 	%f741, %f739, %f740, %f661;
	fma.rn.f32 	%f742, %f738, %f740, %f662;
	fma.rn.f32 	%f743, %f737, %f740, %f663;
	fma.rn.f32 	%f744, %f736, %f740, %f664;
	fma.rn.f32 	%f745, %f735, %f740, %f665;
	fma.rn.f32 	%f746, %f734, %f740, %f666;
	fma.rn.f32 	%f747, %f733, %f740, %f667;
	fma.rn.f32 	%f748, %f732, %f740, %f668;
	ld.shared.f32 	%f749, [%r61+6208];
	fma.rn.f32 	%f750, %f739, %f749, %f670;
	fma.rn.f32 	%f751, %f738, %f749, %f671;
	fma.rn.f32 	%f752, %f737, %f749, %f672;
	fma.rn.f32 	%f753, %f736, %f749, %f673;
	fma.rn.f32 	%f754, %f735, %f749, %f674;
	fma.rn.f32 	%f755, %f734, %f749, %f675;
	fma.rn.f32 	%f756, %f733, %f749, %f676;
	fma.rn.f32 	%f757, %f732, %f749, %f677;
	ld.shared.f32 	%f758, [%r61+6272];
	fma.rn.f32 	%f759, %f739, %f758, %f679;
	fma.rn.f32 	%f760, %f738, %f758, %f680;
	fma.rn.f32 	%f761, %f737, %f758, %f681;
	fma.rn.f32 	%f762, %f736, %f758, %f682;
	fma.rn.f32 	%f763, %f735, %f758, %f683;
	fma.rn.f32 	%f764, %f734, %f758, %f684;
	fma.rn.f32 	%f765, %f733, %f758, %f685;
	fma.rn.f32 	%f766, %f732, %f758, %f686;
	ld.shared.f32 	%f767, [%r61+6336];
	fma.rn.f32 	%f768, %f739, %f767, %f688;
	fma.rn.f32 	%f769, %f738, %f767, %f689;
	fma.rn.f32 	%f770, %f737, %f767, %f690;
	fma.rn.f32 	%f771, %f736, %f767, %f691;
	fma.rn.f32 	%f772, %f735, %f767, %f692;
	fma.rn.f32 	%f773, %f734, %f767, %f693;
	fma.rn.f32 	%f774, %f733, %f767, %f694;
	fma.rn.f32 	%f775, %f732, %f767, %f695;
	ld.shared.f32 	%f776, [%r61+6400];
	fma.rn.f32 	%f777, %f739, %f776, %f697;
	fma.rn.f32 	%f778, %f738, %f776, %f698;
	fma.rn.f32 	%f779, %f737, %f776, %f699;
	fma.rn.f32 	%f780, %f736, %f776, %f700;
	fma.rn.f32 	%f781, %f735, %f776, %f701;
	fma.rn.f32 	%f782, %f734, %f776, %f702;
	fma.rn.f32 	%f783, %f733, %f776, %f703;
	fma.rn.f32 	%f784, %f732, %f776, %f704;
	ld.shared.f32 	%f785, [%r61+6464];
	fma.rn.f32 	%f786, %f739, %f785, %f706;
	fma.rn.f32 	%f787, %f738, %f785, %f707;
	fma.rn.f32 	%f788, %f737, %f785, %f708;
	fma.rn.f32 	%f789, %f736, %f785, %f709;
	fma.rn.f32 	%f790, %f735, %f785, %f710;
	fma.rn.f32 	%f791, %f734, %f785, %f711;
	fma.rn.f32 	%f792, %f733, %f785, %f712;
	fma.rn.f32 	%f793, %f732, %f785, %f713;
	ld.shared.f32 	%f794, [%r61+6528];
	fma.rn.f32 	%f795, %f739, %f794, %f715;
	fma.rn.f32 	%f796, %f738, %f794, %f716;
	fma.rn.f32 	%f797, %f737, %f794, %f717;
	fma.rn.f32 	%f798, %f736, %f794, %f718;
	fma.rn.f32 	%f799, %f735, %f794, %f719;
	fma.rn.f32 	%f800, %f734, %f794, %f720;
	fma.rn.f32 	%f801, %f733, %f794, %f721;
	fma.rn.f32 	%f802, %f732, %f794, %f722;
	ld.shared.f32 	%f803, [%r61+6592];
	fma.rn.f32 	%f804, %f739, %f803, %f724;
	fma.rn.f32 	%f805, %f738, %f803, %f725;
	fma.rn.f32 	%f806, %f737, %f803, %f726;
	fma.rn.f32 	%f807, %f736, %f803, %f727;
	fma.rn.f32 	%f808, %f735, %f803, %f728;
	fma.rn.f32 	%f809, %f734, %f803, %f729;
	fma.rn.f32 	%f810, %f733, %f803, %f730;
	fma.rn.f32 	%f811, %f732, %f803, %f731;
	ld.shared.f32 	%f812, [%r55+3008];
	ld.shared.f32 	%f813, [%r55+2944];
	ld.shared.f32 	%f814, [%r55+2880];
	ld.shared.f32 	%f815, [%r55+2816];
	ld.shared.f32 	%f816, [%r55+2752];
	ld.shared.f32 	%f817, [%r55+2688];
	ld.shared.f32 	%f818, [%r55+2624];
	ld.shared.f32 	%f819, [%r55+2560];
	ld.shared.f32 	%f820, [%r61+6656];
	fma.rn.f32 	%f821, %f819, %f820, %f741;
	fma.rn.f32 	%f822, %f818, %f820, %f742;
	fma.rn.f32 	%f823, %f817, %f820, %f743;
	fma.rn.f32 	%f824, %f816, %f820, %f744;
	fma.rn.f32 	%f825, %f815, %f820, %f745;
	fma.rn.f32 	%f826, %f814, %f820, %f746;
	fma.rn.f32 	%f827, %f813, %f820, %f747;
	fma.rn.f32 	%f828, %f812, %f820, %f748;
	ld.shared.f32 	%f829, [%r61+6720];
	fma.rn.f32 	%f830, %f819, %f829, %f750;
	fma.rn.f32 	%f831, %f818, %f829, %f751;
	fma.rn.f32 	%f832, %f817, %f829, %f752;
	fma.rn.f32 	%f833, %f816, %f829, %f753;
	fma.rn.f32 	%f834, %f815, %f829, %f754;
	fma.rn.f32 	%f835, %f814, %f829, %f755;
	fma.rn.f32 	%f836, %f813, %f829, %f756;
	fma.rn.f32 	%f837, %f812, %f829, %f757;
	ld.shared.f32 	%f838, [%r61+6784];
	fma.rn.f32 	%f839, %f819, %f838, %f759;
	fma.rn.f32 	%f840, %f818, %f838, %f760;
	fma.rn.f32 	%f841, %f817, %f838, %f761;
	fma.rn.f32 	%f842, %f816, %f838, %f762;
	fma.rn.f32 	%f843, %f815, %f838, %f763;
	fma.rn.f32 	%f844, %f814, %f838, %f764;
	fma.rn.f32 	%f845, %f813, %f838, %f765;
	fma.rn.f32 	%f846, %f812, %f838, %f766;
	ld.shared.f32 	%f847, [%r61+6848];
	fma.rn.f32 	%f848, %f819, %f847, %f768;
	fma.rn.f32 	%f849, %f818, %f847, %f769;
	fma.rn.f32 	%f850, %f817, %f847, %f770;
	fma.rn.f32 	%f851, %f816, %f847, %f771;
	fma.rn.f32 	%f852, %f815, %f847, %f772;
	fma.rn.f32 	%f853, %f814, %f847, %f773;
	fma.rn.f32 	%f854, %f813, %f847, %f774;
	fma.rn.f32 	%f855, %f812, %f847, %f775;
	ld.shared.f32 	%f856, [%r61+6912];
	fma.rn.f32 	%f857, %f819, %f856, %f777;
	fma.rn.f32 	%f858, %f818, %f856, %f778;
	fma.rn.f32 	%f859, %f817, %f856, %f779;
	fma.rn.f32 	%f860, %f816, %f856, %f780;
	fma.rn.f32 	%f861, %f815, %f856, %f781;
	fma.rn.f32 	%f862, %f814, %f856, %f782;
	fma.rn.f32 	%f863, %f813, %f856, %f783;
	fma.rn.f32 	%f864, %f812, %f856, %f784;
	ld.shared.f32 	%f865, [%r61+6976];
	fma.rn.f32 	%f866, %f819, %f865, %f786;
	fma.rn.f32 	%f867, %f818, %f865, %f787;
	fma.rn.f32 	%f868, %f817, %f865, %f788;
	fma.rn.f32 	%f869, %f816, %f865, %f789;
	fma.rn.f32 	%f870, %f815, %f865, %f790;
	fma.rn.f32 	%f871, %f814, %f865, %f791;
	fma.rn.f32 	%f872, %f813, %f865, %f792;
	fma.rn.f32 	%f873, %f812, %f865, %f793;
	ld.shared.f32 	%f874, [%r61+7040];
	fma.rn.f32 	%f875, %f819, %f874, %f795;
	fma.rn.f32 	%f876, %f818, %f874, %f796;
	fma.rn.f32 	%f877, %f817, %f874, %f797;
	fma.rn.f32 	%f878, %f816, %f874, %f798;
	fma.rn.f32 	%f879, %f815, %f874, %f799;
	fma.rn.f32 	%f880, %f814, %f874, %f800;
	fma.rn.f32 	%f881, %f813, %f874, %f801;
	fma.rn.f32 	%f882, %f812, %f874, %f802;
	ld.shared.f32 	%f883, [%r61+7104];
	fma.rn.f32 	%f884, %f819, %f883, %f804;
	fma.rn.f32 	%f885, %f818, %f883, %f805;
	fma.rn.f32 	%f886, %f817, %f883, %f806;
	fma.rn.f32 	%f887, %f816, %f883, %f807;
	fma.rn.f32 	%f888, %f815, %f883, %f808;
	fma.rn.f32 	%f889, %f814, %f883, %f809;
	fma.rn.f32 	%f890, %f813, %f883, %f810;
	fma.rn.f32 	%f891, %f812, %f883, %f811;
	ld.shared.f32 	%f892, [%r55+3520];
	ld.shared.f32 	%f893, [%r55+3456];
	ld.shared.f32 	%f894, [%r55+3392];
	ld.shared.f32 	%f895, [%r55+3328];
	ld.shared.f32 	%f896, [%r55+3264];
	ld.shared.f32 	%f897, [%r55+3200];
	ld.shared.f32 	%f898, [%r55+3136];
	ld.shared.f32 	%f899, [%r55+3072];
	ld.shared.f32 	%f900, [%r61+7168];
	fma.rn.f32 	%f901, %f899, %f900, %f821;
	fma.rn.f32 	%f902, %f898, %f900, %f822;
	fma.rn.f32 	%f903, %f897, %f900, %f823;
	fma.rn.f32 	%f904, %f896, %f900, %f824;
	fma.rn.f32 	%f905, %f895, %f900, %f825;
	fma.rn.f32 	%f906, %f894, %f900, %f826;
	fma.rn.f32 	%f907, %f893, %f900, %f827;
	fma.rn.f32 	%f908, %f892, %f900, %f828;
	ld.shared.f32 	%f909, [%r61+7232];
	fma.rn.f32 	%f910, %f899, %f909, %f830;
	fma.rn.f32 	%f911, %f898, %f909, %f831;
	fma.rn.f32 	%f912, %f897, %f909, %f832;
	fma.rn.f32 	%f913, %f896, %f909, %f833;
	fma.rn.f32 	%f914, %f895, %f909, %f834;
	fma.rn.f32 	%f915, %f894, %f909, %f835;
	fma.rn.f32 	%f916, %f893, %f909, %f836;
	fma.rn.f32 	%f917, %f892, %f909, %f837;
	ld.shared.f32 	%f918, [%r61+7296];
	fma.rn.f32 	%f919, %f899, %f918, %f839;
	fma.rn.f32 	%f920, %f898, %f918, %f840;
	fma.rn.f32 	%f921, %f897, %f918, %f841;
	fma.rn.f32 	%f922, %f896, %f918, %f842;
	fma.rn.f32 	%f923, %f895, %f918, %f843;
	fma.rn.f32 	%f924, %f894, %f918, %f844;
	fma.rn.f32 	%f925, %f893, %f918, %f845;
	fma.rn.f32 	%f926, %f892, %f918, %f846;
	ld.shared.f32 	%f927, [%r61+7360];
	fma.rn.f32 	%f928, %f899, %f927, %f848;
	fma.rn.f32 	%f929, %f898, %f927, %f849;
	fma.rn.f32 	%f930, %f897, %f927, %f850;
	fma.rn.f32 	%f931, %f896, %f927, %f851;
	fma.rn.f32 	%f932, %f895, %f927, %f852;
	fma.rn.f32 	%f933, %f894, %f927, %f853;
	fma.rn.f32 	%f934, %f893, %f927, %f854;
	fma.rn.f32 	%f935, %f892, %f927, %f855;
	ld.shared.f32 	%f936, [%r61+7424];
	fma.rn.f32 	%f937, %f899, %f936, %f857;
	fma.rn.f32 	%f938, %f898, %f936, %f858;
	fma.rn.f32 	%f939, %f897, %f936, %f859;
	fma.rn.f32 	%f940, %f896, %f936, %f860;
	fma.rn.f32 	%f941, %f895, %f936, %f861;
	fma.rn.f32 	%f942, %f894, %f936, %f862;
	fma.rn.f32 	%f943, %f893, %f936, %f863;
	fma.rn.f32 	%f944, %f892, %f936, %f864;
	ld.shared.f32 	%f945, [%r61+7488];
	fma.rn.f32 	%f946, %f899, %f945, %f866;
	fma.rn.f32 	%f947, %f898, %f945, %f867;
	fma.rn.f32 	%f948, %f897, %f945, %f868;
	fma.rn.f32 	%f949, %f896, %f945, %f869;
	fma.rn.f32 	%f950, %f895, %f945, %f870;
	fma.rn.f32 	%f951, %f894, %f945, %f871;
	fma.rn.f32 	%f952, %f893, %f945, %f872;
	fma.rn.f32 	%f953, %f892, %f945, %f873;
	ld.shared.f32 	%f954, [%r61+7552];
	fma.rn.f32 	%f955, %f899, %f954, %f875;
	fma.rn.f32 	%f956, %f898, %f954, %f876;
	fma.rn.f32 	%f957, %f897, %f954, %f877;
	fma.rn.f32 	%f958, %f896, %f954, %f878;
	fma.rn.f32 	%f959, %f895, %f954, %f879;
	fma.rn.f32 	%f960, %f894, %f954, %f880;
	fma.rn.f32 	%f961, %f893, %f954, %f881;
	fma.rn.f32 	%f962, %f892, %f954, %f882;
	ld.shared.f32 	%f963, [%r61+7616];
	fma.rn.f32 	%f964, %f899, %f963, %f884;
	fma.rn.f32 	%f965, %f898, %f963, %f885;
	fma.rn.f32 	%f966, %f897, %f963, %f886;
	fma.rn.f32 	%f967, %f896, %f963, %f887;
	fma.rn.f32 	%f968, %f895, %f963, %f888;
	fma.rn.f32 	%f969, %f894, %f963, %f889;
	fma.rn.f32 	%f970, %f893, %f963, %f890;
	fma.rn.f32 	%f971, %f892, %f963, %f891;
	ld.shared.f32 	%f972, [%r55+4032];
	ld.shared.f32 	%f973, [%r55+3968];
	ld.shared.f32 	%f974, [%r55+3904];
	ld.shared.f32 	%f975, [%r55+3840];
	ld.shared.f32 	%f976, [%r55+3776];
	ld.shared.f32 	%f977, [%r55+3712];
	ld.shared.f32 	%f978, [%r55+3648];
	ld.shared.f32 	%f979, [%r55+3584];
	ld.shared.f32 	%f980, [%r61+7680];
	fma.rn.f32 	%f1275, %f979, %f980, %f901;
	fma.rn.f32 	%f1274, %f978, %f980, %f902;
	fma.rn.f32 	%f1273, %f977, %f980, %f903;
	fma.rn.f32 	%f1272, %f976, %f980, %f904;
	fma.rn.f32 	%f1271, %f975, %f980, %f905;
	fma.rn.f32 	%f1270, %f974, %f980, %f906;
	fma.rn.f32 	%f1269, %f973, %f980, %f907;
	fma.rn.f32 	%f1268, %f972, %f980, %f908;
	ld.shared.f32 	%f981, [%r61+7744];
	fma.rn.f32 	%f1267, %f979, %f981, %f910;
	fma.rn.f32 	%f1266, %f978, %f981, %f911;
	fma.rn.f32 	%f1265, %f977, %f981, %f912;
	fma.rn.f32 	%f1264, %f976, %f981, %f913;
	fma.rn.f32 	%f1263, %f975, %f981, %f914;
	fma.rn.f32 	%f1262, %f974, %f981, %f915;
	fma.rn.f32 	%f1261, %f973, %f981, %f916;
	fma.rn.f32 	%f1260, %f972, %f981, %f917;
	ld.shared.f32 	%f982, [%r61+7808];
	fma.rn.f32 	%f1259, %f979, %f982, %f919;
	fma.rn.f32 	%f1258, %f978, %f982, %f920;
	fma.rn.f32 	%f1257, %f977, %f982, %f921;
	fma.rn.f32 	%f1256, %f976, %f982, %f922;
	fma.rn.f32 	%f1255, %f975, %f982, %f923;
	fma.rn.f32 	%f1254, %f974, %f982, %f924;
	fma.rn.f32 	%f1253, %f973, %f982, %f925;
	fma.rn.f32 	%f1252, %f972, %f982, %f926;
	ld.shared.f32 	%f983, [%r61+7872];
	fma.rn.f32 	%f1251, %f979, %f983, %f928;
	fma.rn.f32 	%f1250, %f978, %f983, %f929;
	fma.rn.f32 	%f1249, %f977, %f983, %f930;
	fma.rn.f32 	%f1248, %f976, %f983, %f931;
	fma.rn.f32 	%f1247, %f975, %f983, %f932;
	fma.rn.f32 	%f1246, %f974, %f983, %f933;
	fma.rn.f32 	%f1245, %f973, %f983, %f934;
	fma.rn.f32 	%f1244, %f972, %f983, %f935;
	ld.shared.f32 	%f984, [%r61+7936];
	fma.rn.f32 	%f1243, %f979, %f984, %f937;
	fma.rn.f32 	%f1242, %f978, %f984, %f938;
	fma.rn.f32 	%f1241, %f977, %f984, %f939;
	fma.rn.f32 	%f1240, %f976, %f984, %f940;
	fma.rn.f32 	%f1239, %f975, %f984, %f941;
	fma.rn.f32 	%f1238, %f974, %f984, %f942;
	fma.rn.f32 	%f1237, %f973, %f984, %f943;
	fma.rn.f32 	%f1236, %f972, %f984, %f944;
	ld.shared.f32 	%f985, [%r61+8000];
	fma.rn.f32 	%f1235, %f979, %f985, %f946;
	fma.rn.f32 	%f1234, %f978, %f985, %f947;
	fma.rn.f32 	%f1233, %f977, %f985, %f948;
	fma.rn.f32 	%f1232, %f976, %f985, %f949;
	fma.rn.f32 	%f1231, %f975, %f985, %f950;
	fma.rn.f32 	%f1230, %f974, %f985, %f951;
	fma.rn.f32 	%f1229, %f973, %f985, %f952;
	fma.rn.f32 	%f1228, %f972, %f985, %f953;
	ld.shared.f32 	%f986, [%r61+8064];
	fma.rn.f32 	%f1227, %f979, %f986, %f955;
	fma.rn.f32 	%f1226, %f978, %f986, %f956;
	fma.rn.f32 	%f1225, %f977, %f986, %f957;
	fma.rn.f32 	%f1224, %f976, %f986, %f958;
	fma.rn.f32 	%f1223, %f975, %f986, %f959;
	fma.rn.f32 	%f1222, %f974, %f986, %f960;
	fma.rn.f32 	%f1221, %f973, %f986, %f961;
	fma.rn.f32 	%f1220, %f972, %f986, %f962;
	ld.shared.f32 	%f987, [%r61+8128];
	fma.rn.f32 	%f1219, %f979, %f987, %f964;
	fma.rn.f32 	%f1218, %f978, %f987, %f965;
	fma.rn.f32 	%f1217, %f977, %f987, %f966;
	fma.rn.f32 	%f1216, %f976, %f987, %f967;
	fma.rn.f32 	%f1215, %f975, %f987, %f968;
	fma.rn.f32 	%f1214, %f974, %f987, %f969;
	fma.rn.f32 	%f1213, %f973, %f987, %f970;
	fma.rn.f32 	%f1212, %f972, %f987, %f971;
	bar.sync 	0;
	add.s32 	%r5, %r84, -8;
	setp.gt.u32 	%p4, %r84, 7;
	mov.u32 	%r84, %r5;
	@%p4 bra 	$L__BB0_4;
$L__BB0_7:
	setp.eq.s32 	%p5, %r85, 0;
	@%p5 bra 	$L__BB0_10;
	mov.u32 	%r62, %tid.y;
	shl.b32 	%r63, %r62, 7;
	mov.u32 	%r64, %tid.x;
	add.s32 	%r65, %r63, %r64;
	shl.b32 	%r66, %r65, 2;
	mov.u32 	%r67, _ZZ16cuk_dgemm_unrollPfPKfS1_iiiiE4smem;
	add.s32 	%r68, %r67, %r66;
	st.shared.f32 	[%r68], %f1078;
	st.shared.f32 	[%r68+128], %f1077;
	st.shared.f32 	[%r68+256], %f1076;
	st.shared.f32 	[%r68+384], %f1079;
	bar.sync 	0;
	max.s32 	%r69, %r86, 0;
	sub.s32 	%r88, %r86, %r69;
	shl.b32 	%r70, %r64, 2;
	and.b32  	%r71, %r70, 60;
	add.s32 	%r72, %r71, %r67;
	add.s32 	%r87, %r72, 256;
	shl.b32 	%r73, %r62, 1;
	shr.u32 	%r74, %r64, 4;
	add.s32 	%r75, %r73, %r74;
	shl.b32 	%r76, %r75, 2;
	add.s32 	%r77, %r67, %r76;
	add.s32 	%r89, %r77, 4096;
$L__BB0_9:
	ld.shared.f32 	%f988, [%r87+192];
	ld.shared.f32 	%f989, [%r87+128];
	ld.shared.f32 	%f990, [%r87+64];
	ld.shared.f32 	%f991, [%r87];
	ld.shared.f32 	%f992, [%r87+-64];
	ld.shared.f32 	%f993, [%r87+-128];
	ld.shared.f32 	%f994, [%r87+-192];
	ld.shared.f32 	%f995, [%r87+-256];
	ld.shared.f32 	%f996, [%r89];
	fma.rn.f32 	%f1275, %f995, %f996, %f1275;
	fma.rn.f32 	%f1274, %f994, %f996, %f1274;
	fma.rn.f32 	%f1273, %f993, %f996, %f1273;
	fma.rn.f32 	%f1272, %f992, %f996, %f1272;
	fma.rn.f32 	%f1271, %f991, %f996, %f1271;
	fma.rn.f32 	%f1270, %f990, %f996, %f1270;
	fma.rn.f32 	%f1269, %f989, %f996, %f1269;
	fma.rn.f32 	%f1268, %f988, %f996, %f1268;
	ld.shared.f32 	%f997, [%r89+64];
	fma.rn.f32 	%f1267, %f995, %f997, %f1267;
	fma.rn.f32 	%f1266, %f994, %f997, %f1266;
	fma.rn.f32 	%f1265, %f993, %f997, %f1265;
	fma.rn.f32 	%f1264, %f992, %f997, %f1264;
	fma.rn.f32 	%f1263, %f991, %f997, %f1263;
	fma.rn.f32 	%f1262, %f990, %f997, %f1262;
	fma.rn.f32 	%f1261, %f989, %f997, %f1261;
	fma.rn.f32 	%f1260, %f988, %f997, %f1260;
	ld.shared.f32 	%f998, [%r89+128];
	fma.rn.f32 	%f1259, %f995, %f998, %f1259;
	fma.rn.f32 	%f1258, %f994, %f998, %f1258;
	fma.rn.f32 	%f1257, %f993, %f998, %f1257;
	fma.rn.f32 	%f1256, %f992, %f998, %f1256;
	fma.rn.f32 	%f1255, %f991, %f998, %f1255;
	fma.rn.f32 	%f1254, %f990, %f998, %f1254;
	fma.rn.f32 	%f1253, %f989, %f998, %f1253;
	fma.rn.f32 	%f1252, %f988, %f998, %f1252;
	ld.shared.f32 	%f999, [%r89+192];
	fma.rn.f32 	%f1251, %f995, %f999, %f1251;
	fma.rn.f32 	%f1250, %f994, %f999, %f1250;
	fma.rn.f32 	%f1249, %f993, %f999, %f1249;
	fma.rn.f32 	%f1248, %f992, %f999, %f1248;
	fma.rn.f32 	%f1247, %f991, %f999, %f1247;
	fma.rn.f32 	%f1246, %f990, %f999, %f1246;
	fma.rn.f32 	%f1245, %f989, %f999, %f1245;
	fma.rn.f32 	%f1244, %f988, %f999, %f1244;
	ld.shared.f32 	%f1000, [%r89+256];
	fma.rn.f32 	%f1243, %f995, %f1000, %f1243;
	fma.rn.f32 	%f1242, %f994, %f1000, %f1242;
	fma.rn.f32 	%f1241, %f993, %f1000, %f1241;
	fma.rn.f32 	%f1240, %f992, %f1000, %f1240;
	fma.rn.f32 	%f1239, %f991, %f1000, %f1239;
	fma.rn.f32 	%f1238, %f990, %f1000, %f1238;
	fma.rn.f32 	%f1237, %f989, %f1000, %f1237;
	fma.rn.f32 	%f1236, %f988, %f1000, %f1236;
	ld.shared.f32 	%f1001, [%r89+320];
	fma.rn.f32 	%f1235, %f995, %f1001, %f1235;
	fma.rn.f32 	%f1234, %f994, %f1001, %f1234;
	fma.rn.f32 	%f1233, %f993, %f1001, %f1233;
	fma.rn.f32 	%f1232, %f992, %f1001, %f1232;
	fma.rn.f32 	%f1231, %f991, %f1001, %f1231;
	fma.rn.f32 	%f1230, %f990, %f1001, %f1230;
	fma.rn.f32 	%f1229, %f989, %f1001, %f1229;
	fma.rn.f32 	%f1228, %f988, %f1001, %f1228;
	ld.shared.f32 	%f1002, [%r89+384];
	fma.rn.f32 	%f1227, %f995, %f1002, %f1227;
	fma.rn.f32 	%f1226, %f994, %f1002, %f1226;
	fma.rn.f32 	%f1225, %f993, %f1002, %f1225;
	fma.rn.f32 	%f1224, %f992, %f1002, %f1224;
	fma.rn.f32 	%f1223, %f991, %f1002, %f1223;
	fma.rn.f32 	%f1222, %f990, %f1002, %f1222;
	fma.rn.f32 	%f1221, %f989, %f1002, %f1221;
	fma.rn.f32 	%f1220, %f988, %f1002, %f1220;
	ld.shared.f32 	%f1003, [%r89+448];
	fma.rn.f32 	%f1219, %f995, %f1003, %f1219;
	fma.rn.f32 	%f1218, %f994, %f1003, %f1218;
	fma.rn.f32 	%f1217, %f993, %f1003, %f1217;
	fma.rn.f32 	%f1216, %f992, %f1003, %f1216;
	fma.rn.f32 	%f1215, %f991, %f1003, %f1215;
	fma.rn.f32 	%f1214, %f990, %f1003, %f1214;
	fma.rn.f32 	%f1213, %f989, %f1003, %f1213;
	fma.rn.f32 	%f1212, %f988, %f1003, %f1212;
	add.s32 	%r89, %r89, 512;
	add.s32 	%r88, %r88, 1;
	add.s32 	%r87, %r87, 512;
	setp.ne.s32 	%p6, %r88, 1;
	@%p6 bra 	$L__BB0_9;
$L__BB0_10:
	ld.param.u32 	%r83, [_Z16cuk_dgemm_unrollPfPKfS1_iiii_param_6];
	shl.b32 	%r78, %r83, 4;
	st.global.f32 	[%rd1], %f1275;
	st.global.f32 	[%rd1+64], %f1274;
	st.global.f32 	[%rd1+128], %f1273;
	st.global.f32 	[%rd1+192], %f1272;
	st.global.f32 	[%rd1+256], %f1271;
	st.global.f32 	[%rd1+320], %f1270;
	st.global.f32 	[%rd1+384], %f1269;
	st.global.f32 	[%rd1+448], %f1268;
	mul.wide.s32 	%rd22, %r78, 4;
	add.s64 	%rd23, %rd1, %rd22;
	st.global.f32 	[%rd23], %f1267;
	st.global.f32 	[%rd23+64], %f1266;
	st.global.f32 	[%rd23+128], %f1265;
	st.global.f32 	[%rd23+192], %f1264;
	st.global.f32 	[%rd23+256], %f1263;
	st.global.f32 	[%rd23+320], %f1262;
	st.global.f32 	[%rd23+384], %f1261;
	st.global.f32 	[%rd23+448], %f1260;
	add.s64 	%rd24, %rd23, %rd22;
	st.global.f32 	[%rd24], %f1259;
	st.global.f32 	[%rd24+64], %f1258;
	st.global.f32 	[%rd24+128], %f1257;
	st.global.f32 	[%rd24+192], %f1256;
	st.global.f32 	[%rd24+256], %f1255;
	st.global.f32 	[%rd24+320], %f1254;
	st.global.f32 	[%rd24+384], %f1253;
	st.global.f32 	[%rd24+448], %f1252;
	add.s64 	%rd25, %rd24, %rd22;
	st.global.f32 	[%rd25], %f1251;
	st.global.f32 	[%rd25+64], %f1250;
	st.global.f32 	[%rd25+128], %f1249;
	st.global.f32 	[%rd25+192], %f1248;
	st.global.f32 	[%rd25+256], %f1247;
	st.global.f32 	[%rd25+320], %f1246;
	st.global.f32 	[%rd25+384], %f1245;
	st.global.f32 	[%rd25+448], %f1244;
	add.s64 	%rd26, %rd25, %rd22;
	st.global.f32 	[%rd26], %f1243;
	st.global.f32 	[%rd26+64], %f1242;
	st.global.f32 	[%rd26+128], %f1241;
	st.global.f32 	[%rd26+192], %f1240;
	st.global.f32 	[%rd26+256], %f1239;
	st.global.f32 	[%rd26+320], %f1238;
	st.global.f32 	[%rd26+384], %f1237;
	st.global.f32 	[%rd26+448], %f1236;
	add.s64 	%rd27, %rd26, %rd22;
	st.global.f32 	[%rd27], %f1235;
	st.global.f32 	[%rd27+64], %f1234;
	st.global.f32 	[%rd27+128], %f1233;
	st.global.f32 	[%rd27+192], %f1232;
	st.global.f32 	[%rd27+256], %f1231;
	st.global.f32 	[%rd27+320], %f1230;
	st.global.f32 	[%rd27+384], %f1229;
	st.global.f32 	[%rd27+448], %f1228;
	add.s64 	%rd28, %rd27, %rd22;
	st.global.f32 	[%rd28], %f1227;
	st.global.f32 	[%rd28+64], %f1226;
	st.global.f32 	[%rd28+128], %f1225;
	st.global.f32 	[%rd28+192], %f1224;
	st.global.f32 	[%rd28+256], %f1223;
	st.global.f32 	[%rd28+320], %f1222;
	st.global.f32 	[%rd28+384], %f1221;
	st.global.f32 	[%rd28+448], %f1220;
	add.s64 	%rd29, %rd28, %rd22;
	st.global.f32 	[%rd29], %f1219;
	st.global.f32 	[%rd29+64], %f1218;
	st.global.f32 	[%rd29+128], %f1217;
	st.global.f32 	[%rd29+192], %f1216;
	st.global.f32 	[%rd29+256], %f1215;
	st.global.f32 	[%rd29+320], %f1214;
	st.global.f32 	[%rd29+384], %f1213;
	st.global.f32 	[%rd29+448], %f1212;
	ret;

}


// ===== COMPILED SASS (sm_100) =====

	.target	sm_100

	.elftype	@"ET_EXEC"


//--------------------- .note.nv.tkinfo           --------------------------
	.section	.note.nv.tkinfo,"",@"SHT_NOTE"
	.sectionflags	@"SHF_NOTE_NV_TKINFO"
	.tkinfo
        /*0018*/ 	.word	0x00000002
        /*0030*/ 	.string	""
        /*0030*/ 	.string	"ptxas"
        /*0030*/ 	.string	"Cuda compilation tools, release 13.0, V13.0.88"
        /*0030*/ 	.string	"Build cuda_13.0.r13.0/compiler.36424714_0"
        /*0030*/ 	.string	"-arch sm_100 -m 64 "



//--------------------- .note.nv.cuinfo           --------------------------
	.section	.note.nv.cuinfo,"",@"SHT_NOTE"
	.sectionflags	@"SHF_NOTE_NV_CUINFO"
        /*0018*/ 	.short	0x0002
        /*001a*/ 	.short	0x0064
        /*001c*/ 	.short	0x0082
	.zero		2


//--------------------- .nv.info                  --------------------------
	.section	.nv.info,"",@"SHT_CUDA_INFO"
	.align	4


	//----- nvinfo : EIATTR_REGCOUNT
	.align		4
        /*0000*/ 	.byte	0x04, 0x2f
        /*0002*/ 	.short	(.L_1 - .L_0)
	.align		4
.L_0:
        /*0004*/ 	.word	index@(_Z16cuk_dgemm_unrollPfPKfS1_iiii)
        /*0008*/ 	.word	0x0000005e


	//----- nvinfo : EIATTR_FRAME_SIZE
	.align		4
.L_1:
        /*000c*/ 	.byte	0x04, 0x11
        /*000e*/ 	.short	(.L_3 - .L_2)
	.align		4
.L_2:
        /*0010*/ 	.word	index@(_Z16cuk_dgemm_unrollPfPKfS1_iiii)
        /*0014*/ 	.word	0x00000000


	//----- nvinfo : EIATTR_MIN_STACK_SIZE
	.align		4
.L_3:
        /*0018*/ 	.byte	0x04, 0x12
        /*001a*/ 	.short	(.L_5 - .L_4)
	.align		4
.L_4:
        /*001c*/ 	.word	index@(_Z16cuk_dgemm_unrollPfPKfS1_iiii)
        /*0020*/ 	.word	0x00000000
.L_5:


//--------------------- .nv.compat                --------------------------
	.section	.nv.compat,"",@"SHT_CUDA_COMPAT_INFO"
	.align	4
        /*0000*/ 	.byte	0x02, 0x09, 0x00, 0x00, 0x02, 0x02, 0x01, 0x00, 0x02, 0x05, 0x05, 0x00, 0x03, 0x07, 0x01, 0x01
        /*0010*/ 	.byte	0x02, 0x03, 0x00, 0x00, 0x02, 0x06, 0x01, 0x00, 0x04, 0x0b, 0x08, 0x00, 0x09, 0x00, 0x00, 0x00
        /*0020*/ 	.byte	0x00, 0x00, 0x00, 0x00


//--------------------- .nv.info._Z16cuk_dgemm_unrollPfPKfS1_iiii --------------------------
	.section	.nv.info._Z16cuk_dgemm_unrollPfPKfS1_iiii,"",@"SHT_CUDA_INFO"
	.sectionflags	@""
	.align	4


	//----- nvinfo : EIATTR_CUDA_API_VERSION
	.align		4
        /*0000*/ 	.byte	0x04, 0x37
        /*0002*/ 	.short	(.L_7 - .L_6)
.L_6:
        /*0004*/ 	.word	0x00000082


	//----- nvinfo : EIATTR_KPARAM_INFO
	.align		4
.L_7:
        /*0008*/ 	.byte	0x04, 0x17
        /*000a*/ 	.short	(.L_9 - .L_8)
.L_8:
        /*000c*/ 	.word	0x00000000
        /*0010*/ 	.short	0x0006
        /*0012*/ 	.short	0x0024
        /*0014*/ 	.byte	0x00, 0xf0, 0x11, 0x00


	//----- nvinfo : EIATTR_KPARAM_INFO
	.align		4
.L_9:
        /*0018*/ 	.byte	0x04, 0x17
        /*001a*/ 	.short	(.L_11 - .L_10)
.L_10:
        /*001c*/ 	.word	0x00000000
        /*0020*/ 	.short	0x0005
        /*0022*/ 	.short	0x0020
        /*0024*/ 	.byte	0x00, 0xf0, 0x11, 0x00


	//----- nvinfo : EIATTR_KPARAM_INFO
	.align		4
.L_11:
        /*0028*/ 	.byte	0x04, 0x17
        /*002a*/ 	.short	(.L_13 - .L_12)
.L_12:
        /*002c*/ 	.word	0x00000000
        /*0030*/ 	.short	0x0004
        /*0032*/ 	.short	0x001c
        /*0034*/ 	.byte	0x00, 0xf0, 0x11, 0x00


	//----- nvinfo : EIATTR_KPARAM_INFO
	.align		4
.L_13:
        /*0038*/ 	.byte	0x04, 0x17
        /*003a*/ 	.short	(.L_15 - .L_14)
.L_14:
        /*003c*/ 	.word	0x00000000
        /*0040*/ 	.short	0x0003
        /*0042*/ 	.short	0x0018
        /*0044*/ 	.byte	0x00, 0xf0, 0x11, 0x00


	//----- nvinfo : EIATTR_KPARAM_INFO
	.align		4
.L_15:
        /*0048*/ 	.byte	0x04, 0x17
        /*004a*/ 	.short	(.L_17 - .L_16)
.L_16:
        /*004c*/ 	.word	0x00000000
        /*0050*/ 	.short	0x0002
        /*0052*/ 	.short	0x0010
        /*0054*/ 	.byte	0x00, 0xf5, 0x21, 0x00


	//----- nvinfo : EIATTR_KPARAM_INFO
	.align		4
.L_17:
        /*0058*/ 	.byte	0x04, 0x17
        /*005a*/ 	.short	(.L_19 - .L_18)
.L_18:
        /*005c*/ 	.word	0x00000000
        /*0060*/ 	.short	0x0001
        /*0062*/ 	.short	0x0008
        /*0064*/ 	.byte	0x00, 0xf5, 0x21, 0x00


	//----- nvinfo : EIATTR_KPARAM_INFO
	.align		4
.L_19:
        /*0068*/ 	.byte	0x04, 0x17
        /*006a*/ 	.short	(.L_21 - .L_20)
.L_20:
        /*006c*/ 	.word	0x00000000
        /*0070*/ 	.short	0x0000
        /*0072*/ 	.short	0x0000
        /*0074*/ 	.byte	0x00, 0xf5, 0x21, 0x00


	//----- nvinfo : EIATTR_SPARSE_MMA_MASK
	.align		4
.L_21:
        /*0078*/ 	.byte	0x03, 0x50
        /*007a*/ 	.short	0x0000


	//----- nvinfo : EIATTR_MAXREG_COUNT
	.align		4
        /*007c*/ 	.byte	0x03, 0x1b
        /*007e*/ 	.short	0x00ff


	//----- nvinfo : EIATTR_NUM_BARRIERS
	.align		4
        /*0080*/ 	.byte	0x02, 0x4c
        /*0082*/ 	.byte	0x01
	.zero		1


	//----- nvinfo : EIATTR_MERCURY_ISA_VERSION
	.align		4
        /*0084*/ 	.byte	0x03, 0x5f
        /*0086*/ 	.short	0x0101


	//----- nvinfo : EIATTR_VRC_CTA_INIT_COUNT
	.align		4
        /*0088*/ 	.byte	0x02, 0x4a
	.zero		1
	.zero		1


	//----- nvinfo : EIATTR_EXIT_INSTR_OFFSETS
	.align		4
        /*008c*/ 	.byte	0x04, 0x1c
        /*008e*/ 	.short	(.L_23 - .L_22)


	//   ....[0]....
.L_22:
        /*0090*/ 	.word	0x00005970


	//----- nvinfo : EIATTR_CBANK_PARAM_SIZE
	.align		4
.L_23:
        /*0094*/ 	.byte	0x03, 0x19
        /*0096*/ 	.short	0x0028


	//----- nvinfo : EIATTR_PARAM_CBANK
	.align		4
        /*0098*/ 	.byte	0x04, 0x0a
        /*009a*/ 	.short	(.L_25 - .L_24)
	.align		4
.L_24:
        /*009c*/ 	.word	index@(.nv.constant0._Z16cuk_dgemm_unrollPfPKfS1_iiii)
        /*00a0*/ 	.short	0x0380
        /*00a2*/ 	.short	0x0028


	//----- nvinfo : EIATTR_SW_WAR
	.align		4
.L_25:
        /*00a4*/ 	.byte	0x04, 0x36
        /*00a6*/ 	.short	(.L_27 - .L_26)
.L_26:
        /*00a8*/ 	.word	0x00000008
.L_27:


//--------------------- .nv.callgraph             --------------------------
	.section	.nv.callgraph,"",@"SHT_CUDA_CALLGRAPH"
	.align	4
	.sectionentsize	8
	.align		4
        /*0000*/ 	.word	0x00000000
	.align		4
        /*0004*/ 	.word	0xffffffff
	.align		4
        /*0008*/ 	.word	0x00000000
	.align		4
        /*000c*/ 	.word	0xfffffffe
	.align		4
        /*0010*/ 	.word	0x00000000
	.align		4
        /*0014*/ 	.word	0xfffffffd
	.align		4
        /*0018*/ 	.word	0x00000000
	.align		4
        /*001c*/ 	.word	0xfffffffc


//--------------------- .text._Z16cuk_dgemm_unrollPfPKfS1_iiii --------------------------
	.section	.text._Z16cuk_dgemm_unrollPfPKfS1_iiii,"ax",@progbits
	.align	128
        .global         _Z16cuk_dgemm_unrollPfPKfS1_iiii
        .type           _Z16cuk_dgemm_unrollPfPKfS1_iiii,@function
        .size           _Z16cuk_dgemm_unrollPfPKfS1_iiii,(.L_x_8 - _Z16cuk_dgemm_unrollPfPKfS1_iiii)
        .other          _Z16cuk_dgemm_unrollPfPKfS1_iiii,@"STO_CUDA_ENTRY STV_DEFAULT"
_Z16cuk_dgemm_unrollPfPKfS1_iiii:
.text._Z16cuk_dgemm_unrollPfPKfS1_iiii:
[----:B------:R-:W-:Y:S01]  /*0000*/  LDC R1, c[0x0][0x37c] ;  /* 0x0000df00ff017b82 */ /* 0x000fe20000000800 */
[----:B------:R-:W0:Y:S07]  /*0010*/  S2R R7, SR_TID.X ;  /* 0x0000000000077919 */ /* 0x000e2e0000002100 */
[----:B------:R-:W1:Y:S01]  /*0020*/  LDC.64 R20, c[0x0][0x3a0] ;  /* 0x0000e800ff147b82 */ /* 0x000e620000000a00 */
[----:B------:R-:W2:Y:S01]  /*0030*/  LDCU UR8, c[0x0][0x398] ;  /* 0x00007300ff0877ac */ /* 0x000ea20008000800 */
[----:B------:R-:W3:Y:S01]  /*0040*/  S2R R17, SR_CTAID.Y ;  /* 0x0000000000117919 */ /* 0x000ee20000002600 */
[----:B------:R-:W4:Y:S01]  /*0050*/  LDCU.64 UR10, c[0x0][0x358] ;  /* 0x00006b00ff0a77ac */ /* 0x000f220008000a00 */
[----:B------:R-:W2:Y:S04]  /*0060*/  S2R R0, SR_TID.Y ;  /* 0x0000000000007919 */ /* 0x000ea80000002200 */
[----:B------:R-:W4:Y:S01]  /*0070*/  LDC.64 R46, c[0x0][0x390] ;  /* 0x0000e400ff2e7b82 */ /* 0x000f220000000a00 */
[----:B------:R-:W4:Y:S07]  /*0080*/  S2R R19, SR_CTAID.X ;  /* 0x0000000000137919 */ /* 0x000f2e0000002500 */
[----:B------:R-:W4:Y:S01]  /*0090*/  LDC.64 R48, c[0x0][0x380] ;  /* 0x0000e000ff307b82 */ /* 0x000f220000000a00 */
[----:B0-----:R-:W-:-:S02]  /*00a0*/  SHF.R.U32.HI R8, RZ, 0x1, R7 ;  /* 0x00000001ff087819 */ /* 0x001fc40000011607 */
[----:B------:R-:W-:Y:S02]  /*00b0*/  SHF.L.U32 R6, R7, 0x4, RZ ;  /* 0x0000000407067819 */ /* 0x000fe400000006ff */
[----:B---3--:R-:W-:Y:S02]  /*00c0*/  LEA R9, R17, R8, 0x7 ;  /* 0x0000000811097211 */ /* 0x008fe400078e38ff */
[----:B------:R-:W-:Y:S02]  /*00d0*/  LOP3.LUT R6, R6, 0x10, RZ, 0xc0, !PT ;  /* 0x0000001006067812 */ /* 0x000fe400078ec0ff */
[----:B--2---:R-:W-:Y:S02]  /*00e0*/  ISETP.GE.U32.AND P0, PT, R0, UR8, PT ;  /* 0x0000000800007c0c */ /* 0x004fe4000bf06070 */
[----:B------:R-:W-:-:S05]  /*00f0*/  IADD3 R9, PT, PT, R6, R9, RZ ;  /* 0x0000000906097210 */ /* 0x000fca0007ffe0ff */
[----:B-1----:R-:W-:-:S04]  /*0100*/  IMAD R9, R9, R20, R0 ;  /* 0x0000001409097224 */ /* 0x002fc800078e0200 */
[----:B----4-:R-:W-:Y:S01]  /*0110*/  IMAD.WIDE.U32 R46, R9, 0x4, R46 ;  /* 0x00000004092e7825 */ /* 0x010fe200078e002e */
[----:B------:R-:W-:-:S04]  /*0120*/  SHF.L.U32 R9, R20, 0x5, RZ ;  /* 0x0000000514097819 */ /* 0x000fc800000006ff */
[----:B------:R-:W5:Y:S01]  /*0130*/  @!P0 LDG.E.CONSTANT R5, desc[UR10][R46.64] ;  /* 0x0000000a2e058981 */ /* 0x000f62000c1e9900 */
[----:B------:R-:W-:Y:S01]  /*0140*/  @!P0 IMAD.WIDE R8, R9, 0x4, R46 ;  /* 0x0000000409088825 */ /* 0x000fe200078e022e */
[----:B------:R-:W-:Y:S02]  /*0150*/  SHF.R.U32.HI R15, RZ, 0x4, R7 ;  /* 0x00000004ff0f7819 */ /* 0x000fe40000011607 */
[----:B------:R-:W-:Y:S01]  /*0160*/  LOP3.LUT R6, R7, 0xf, RZ, 0xc0, !PT ;  /* 0x0000000f07067812 */ /* 0x000fe200078ec0ff */
[----:B------:R-:W-:Y:S01]  /*0170*/  UISETP.GE.AND UP1, UPT, UR8, 0x8, UPT ;  /* 0x000000080800788c */ /* 0x000fe2000bf26270 */
[----:B------:R0:W5:Y:S01]  /*0180*/  @!P0 LDG.E.CONSTANT R2, desc[UR10][R8.64] ;  /* 0x0000000a08028981 */ /* 0x000162000c1e9900 */
[----:B------:R-:W-:-:S05]  /*0190*/  @!P0 IMAD.WIDE R10, R20, 0x80, R8 ;  /* 0x00000080140a8825 */ /* 0x000fca00078e0208 */
[----:B------:R-:W5:Y:S01]  /*01a0*/  @!P0 LDG.E.CONSTANT R3, desc[UR10][R10.64] ;  /* 0x0000000a0a038981 */ /* 0x000f62000c1e9900 */
[----:B------:R-:W-:Y:S01]  /*01b0*/  LEA R78, R0, R15, 0x1 ;  /* 0x0000000f004e7211 */ /* 0x000fe200078e08ff */
[----:B------:R-:W-:Y:S01]  /*01c0*/  @!P0 IMAD.WIDE R12, R20, 0x80, R10 ;  /* 0x00000080140c8825 */ /* 0x000fe200078e020a */
[----:B------:R-:W-:Y:S02]  /*01d0*/  LEA R14, R19, R6, 0x7 ;  /* 0x00000006130e7211 */ /* 0x000fe400078e38ff */
[----:B------:R-:W-:Y:S01]  /*01e0*/  LEA R6, R17, R78, 0x7 ;  /* 0x0000004e11067211 */ /* 0x000fe200078e38ff */
[----:B------:R-:W-:Y:S01]  /*01f0*/  HFMA2 R83, -RZ, RZ, 0, 0 ;  /* 0x00000000ff537431 */ /* 0x000fe200000001ff */
[----:B------:R1:W5:Y:S01]  /*0200*/  @!P0 LDG.E.CONSTANT R4, desc[UR10][R12.64] ;  /* 0x0000000a0c048981 */ /* 0x000362000c1e9900 */
[----:B------:R-:W-:Y:S02]  /*0210*/  HFMA2 R80, -RZ, RZ, 0, 0 ;  /* 0x00000000ff507431 */ /* 0x000fe400000001ff */
[----:B0-----:R-:W-:Y:S01]  /*0220*/  IMAD R9, R6, R21, R14 ;  /* 0x0000001506097224 */ /* 0x001fe200078e020e */
[----:B------:R-:W-:-:S02]  /*0230*/  MOV R84, RZ ;  /* 0x000000ff00547202 */ /* 0x000fc40000000f00 */
[----:B------:R-:W-:Y:S02]  /*0240*/  CS2R R76, SRZ ;  /* 0x00000000004c7805 */ /* 0x000fe4000001ff00 */
[----:B------:R-:W-:Y:S01]  /*0250*/  CS2R R74, SRZ ;  /* 0x00000000004a7805 */ /* 0x000fe2000001ff00 */
[----:B------:R-:W-:Y:S01]  /*0260*/  IMAD.WIDE.U32 R48, R9, 0x4, R48 ;  /* 0x0000000409307825 */ /* 0x000fe200078e0030 */
[----:B------:R-:W-:Y:S02]  /*0270*/  CS2R R72, SRZ ;  /* 0x0000000000487805 */ /* 0x000fe4000001ff00 */
[----:B------:R-:W-:Y:S02]  /*0280*/  CS2R R70, SRZ ;  /* 0x0000000000467805 */ /* 0x000fe4000001ff00 */
[----:B------:R-:W-:Y:S02]  /*0290*/  CS2R R68, SRZ ;  /* 0x0000000000447805 */ /* 0x000fe4000001ff00 */
[----:B------:R-:W-:-:S02]  /*02a0*/  CS2R R66, SRZ ;  /* 0x0000000000427805 */ /* 0x000fc4000001ff00 */
[----:B------:R-:W-:Y:S02]  /*02b0*/  CS2R R64, SRZ ;  /* 0x0000000000407805 */ /* 0x000fe4000001ff00 */
[----:B------:R-:W-:Y:S02]  /*02c0*/  CS2R R62, SRZ ;  /* 0x00000000003e7805 */ /* 0x000fe4000001ff00 */
        /* <DEDUP_REMOVED lines=22> */
[----:B-1----:R-:W-:Y:S01]  /*0430*/  MOV R13, RZ ;  /* 0x000000ff000d7202 */ /* 0x002fe20000000f00 */
[----:B------:R-:W-:Y:S02]  /*0440*/  UIADD3 UR4, UPT, UPT, UR8, -0x8, URZ ;  /* 0xfffffff808047890 */ /* 0x000fe4000fffe0ff */
[----:B------:R-:W-:Y:S01]  /*0450*/  UISETP.NE.AND UP0, UPT, UR8, URZ, UPT ;  /* 0x000000ff0800728c */ /* 0x000fe2000bf05270 */
[----:B------:R-:W-:Y:S10]  /*0460*/  BRA.U !UP1, `(.L_x_0) ;  /* 0x0000002909987547 */ /* 0x000ff4000b800000 */
[----:B------:R-:W0:Y:S01]  /*0470*/  S2UR UR7, SR_CgaCtaId ;  /* 0x00000000000779c3 */ /* 0x000e220000008800 */
[----:B------:R-:W1:Y:S01]  /*0480*/  LDCU UR9, c[0x0][0x398] ;  /* 0x00007300ff0977ac */ /* 0x000e620008000800 */
[----:B------:R-:W-:Y:S02]  /*0490*/  SHF.L.U32 R8, R7, 0x2, RZ ;  /* 0x0000000207087819 */ /* 0x000fe400000006ff */
[----:B------:R-:W-:Y:S01]  /*04a0*/  LEA R6, R0, R7, 0x7 ;  /* 0x0000000700067211 */ /* 0x000fe200078e38ff */
[----:B------:R-:W-:Y:S01]  /*04b0*/  UMOV UR5, 0x400 ;  /* 0x0000040000057882 */ /* 0x000fe20000000000 */
[----:B------:R-:W-:Y:S01]  /*04c0*/  ULOP3.LUT UR6, UR4, 0xfffffff8, URZ, 0xc0, !UPT ;  /* 0xfffffff804067892 */ /* 0x000fe2000f8ec0ff */
[----:B------:R-:W-:Y:S02]  /*04d0*/  LOP3.LUT R7, R8, 0x3c, RZ, 0xc0, !PT ;  /* 0x0000003c08077812 */ /* 0x000fe400078ec0ff */
[----:B------:R-:W-:Y:S01]  /*04e0*/  MOV R83, RZ ;  /* 0x000000ff00537202 */ /* 0x000fe20000000f00 */
[----:B------:R-:W-:-:S02]  /*04f0*/  UIADD3 UR6, UPT, UPT, -UR6, -0x10, UR8 ;  /* 0xfffffff006067890 */ /* 0x000fc4000fffe108 */
[----:B-1----:R-:W-:Y:S02]  /*0500*/  ULOP3.LUT UP0, URZ, UR9, 0x7, URZ, 0xc0, !UPT ;  /* 0x0000000709ff7892 */ /* 0x002fe4000f80c0ff */
[----:B0-----:R-:W-:-:S06]  /*0510*/  ULEA UR5, UR7, UR5, 0x18 ;  /* 0x0000000507057291 */ /* 0x001fcc000f8ec0ff */
[----:B------:R-:W-:Y:S02]  /*0520*/  LEA R8, R78, UR5, 0x2 ;  /* 0x000000054e087c11 */ /* 0x000fe4000f8e10ff */
[----:B------:R-:W-:-:S07]  /*0530*/  LEA R6, R6, UR5, 0x2 ;  /* 0x0000000506067c11 */ /* 0x000fce000f8e10ff */
.L_x_1:
[----:B-----5:R0:W-:Y:S01]  /*0540*/  STS [R6], R5 ;  /* 0x0000000506007388 */ /* 0x0201e20000000800 */
[----:B------:R-:W-:-:S03]  /*0550*/  ISETP.GE.U32.AND P0, PT, R0, UR4, PT ;  /* 0x0000000400007c0c */ /* 0x000fc6000bf06070 */
[----:B------:R-:W-:Y:S04]  /*0560*/  STS [R6+0x80], R2 ;  /* 0x0000800206007388 */ /* 0x000fe80000000800 */
[----:B------:R-:W-:Y:S04]  /*0570*/  STS [R6+0x100], R3 ;  /* 0x0001000306007388 */ /* 0x000fe80000000800 */
[----:B------:R-:W-:Y:S01]  /*0580*/  STS [R6+0x180], R4 ;  /* 0x0001800406007388 */ /* 0x000fe20000000800 */
[----:B------:R-:W-:Y:S01]  /*0590*/  BAR.SYNC.DEFER_BLOCKING 0x0 ;  /* 0x0000000000007b1d */ /* 0x000fe20000010000 */
[----:B------:R-:W-:-:S02]  /*05a0*/  UISETP.GT.U32.AND UP1, UPT, UR4, 0x7, UPT ;  /* 0x000000070400788c */ /* 0x000fc4000bf24070 */
[----:B------:R-:W-:-:S03]  /*05b0*/  UIADD3 UR7, UPT, UPT, UR4, -0x8, URZ ;  /* 0xfffffff804077890 */ /* 0x000fc6000fffe0ff */
[----:B0-----:R-:W5:Y:S04]  /*05c0*/  @!P0 LDG.E.CONSTANT R5, desc[UR10][R46.64+0x20] ;  /* 0x0000200a2e058981 */ /* 0x001f68000c1e9900 */
[----:B------:R-:W-:Y:S04]  /*05d0*/  LDS R79, [R7+UR5] ;  /* 0x00000005074f7984 */ /* 0x000fe80008000800 */
[----:B------:R-:W0:Y:S04]  /*05e0*/  LDS R86, [R8+0x1000] ;  /* 0x0010000008567984 */ /* 0x000e280000000800 */
[----:B------:R-:W1:Y:S04]  /*05f0*/  LDS R78, [R7+UR5+0x40] ;  /* 0x00004005074e7984 */ /* 0x000e680008000800 */
[----:B------:R-:W2:Y:S04]  /*0600*/  LDS R12, [R7+UR5+0x80] ;  /* 0x00008005070c7984 */ /* 0x000ea80008000800 */
[----:B------:R-:W3:Y:S04]  /*0610*/  LDS R11, [R7+UR5+0xc0] ;  /* 0x0000c005070b7984 */ /* 0x000ee80008000800 */
[----:B------:R-:W4:Y:S04]  /*0620*/  LDS R10, [R7+UR5+0x100] ;  /* 0x00010005070a7984 */ /* 0x000f280008000800 */
[----:B------:R-:W4:Y:S04]  /*0630*/  LDS R9, [R7+UR5+0x140] ;  /* 0x0001400507097984 */ /* 0x000f280008000800 */
[----:B------:R-:W4:Y:S04]  /*0640*/  LDS R82, [R7+UR5+0x180] ;  /* 0x0001800507527984 */ /* 0x000f280008000800 */
[----:B------:R-:W4:Y:S04]  /*0650*/  LDS R81, [R7+UR5+0x1c0] ;  /* 0x0001c00507517984 */ /* 0x000f280008000800 */
[----:B------:R-:W4:Y:S04]  /*0660*/  LDS R85, [R8+0x1040] ;  /* 0x0010400008557984 */ /* 0x000f280000000800 */
[----:B------:R-:W4:Y:S01]  /*0670*/  LDS R87, [R8+0x1080] ;  /* 0x0010800008577984 */ /* 0x000f220000000800 */
[----:B0-----:R-:W-:-:S03]  /*0680*/  FFMA R13, R79, R86, R13 ;  /* 0x000000564f0d7223 */ /* 0x001fc6000000000d */
[----:B------:R-:W0:Y:S01]  /*0690*/  LDS R89, [R8+0x10c0] ;  /* 0x0010c00008597984 */ /* 0x000e220000000800 */
[----:B-1----:R-:W-:-:S03]  /*06a0*/  FFMA R14, R78, R86, R14 ;  /* 0x000000564e0e7223 */ /* 0x002fc6000000000e */
[----:B------:R-:W1:Y:S01]  /*06b0*/  LDS R88, [R8+0x1100] ;  /* 0x0011000008587984 */ /* 0x000e620000000800 */
[----:B--2---:R-:W-:-:S03]  /*06c0*/  FFMA R15, R12, R86, R15 ;  /* 0x000000560c0f7223 */ /* 0x004fc6000000000f */
[----:B------:R-:W-:Y:S01]  /*06d0*/  LDS R91, [R8+0x1240] ;  /* 0x00124000085b7984 */ /* 0x000fe20000000800 */
[----:B---3--:R-:W-:-:S03]  /*06e0*/  FFMA R16, R11, R86, R16 ;  /* 0x000000560b107223 */ /* 0x008fc60000000010 */
[----:B------:R-:W-:Y:S01]  /*06f0*/  LDS R90, [R8+0x1280] ;  /* 0x00128000085a7984 */ /* 0x000fe20000000800 */
[-C--:B----4-:R-:W-:Y:S01]  /*0700*/  FFMA R17, R10, R86.reuse, R17 ;  /* 0x000000560a117223 */ /* 0x090fe20000000011 */
[-C--:B------:R-:W-:Y:S01]  /*0710*/  FFMA R18, R9, R86.reuse, R18 ;  /* 0x0000005609127223 */ /* 0x080fe20000000012 */
[-C--:B------:R-:W-:Y:S01]  /*0720*/  FFMA R19, R82, R86.reuse, R19 ;  /* 0x0000005652137223 */ /* 0x080fe20000000013 */
[----:B------:R-:W-:Y:S02]  /*0730*/  FFMA R20, R81, R86, R20 ;  /* 0x0000005651147223 */ /* 0x000fe40000000014 */
[----:B------:R-:W2:Y:S01]  /*0740*/  LDS R86, [R8+0x1140] ;  /* 0x0011400008567984 */ /* 0x000ea20000000800 */
[-C--:B------:R-:W-:Y:S01]  /*0750*/  FFMA R21, R79, R85.reuse, R21 ;  /* 0x000000554f157223 */ /* 0x080fe20000000015 */
[-C--:B------:R-:W-:Y:S01]  /*0760*/  FFMA R22, R78, R85.reuse, R22 ;  /* 0x000000554e167223 */ /* 0x080fe20000000016 */
[-C--:B------:R-:W-:Y:S01]  /*0770*/  FFMA R23, R12, R85.reuse, R23 ;  /* 0x000000550c177223 */ /* 0x080fe20000000017 */
[-C--:B------:R-:W-:Y:S01]  /*0780*/  FFMA R24, R11, R85.reuse, R24 ;  /* 0x000000550b187223 */ /* 0x080fe20000000018 */
[-C--:B------:R-:W-:Y:S01]  /*0790*/  FFMA R25, R10, R85.reuse, R25 ;  /* 0x000000550a197223 */ /* 0x080fe20000000019 */
[-C--:B------:R-:W-:Y:S01]  /*07a0*/  FFMA R26, R9, R85.reuse, R26 ;  /* 0x00000055091a7223 */ /* 0x080fe2000000001a */
[-C--:B------:R-:W-:Y:S01]  /*07b0*/  FFMA R27, R82, R85.reuse, R27 ;  /* 0x00000055521b7223 */ /* 0x080fe2000000001b */
[----:B------:R-:W-:Y:S01]  /*07c0*/  FFMA R28, R81, R85, R28 ;  /* 0x00000055511c7223 */ /* 0x000fe2000000001c */
        /* <DEDUP_REMOVED lines=8> */
[----:B------:R-:W3:Y:S01]  /*0850*/  LDS R85, [R8+0x1180] ;  /* 0x0011800008557984 */ /* 0x000ee20000000800 */
[-C--:B0-----:R-:W-:Y:S01]  /*0860*/  FFMA R37, R79, R89.reuse, R37 ;  /* 0x000000594f257223 */ /* 0x081fe20000000025 */
[-C--:B------:R-:W-:Y:S01]  /*0870*/  FFMA R38, R78, R89.reuse, R38 ;  /* 0x000000594e267223 */ /* 0x080fe20000000026 */
[-C--:B------:R-:W-:Y:S01]  /*0880*/  FFMA R39, R12, R89.reuse, R39 ;  /* 0x000000590c277223 */ /* 0x080fe20000000027 */
[----:B------:R-:W0:Y:S01]  /*0890*/  LDS R87, [R8+0x11c0] ;  /* 0x0011c00008577984 */ /* 0x000e220000000800 */
[-C--:B------:R-:W-:Y:S01]  /*08a0*/  FFMA R40, R11, R89.reuse, R40 ;  /* 0x000000590b287223 */ /* 0x080fe20000000028 */
[-C--:B------:R-:W-:Y:S01]  /*08b0*/  FFMA R41, R10, R89.reuse, R41 ;  /* 0x000000590a297223 */ /* 0x080fe20000000029 */
[-C--:B------:R-:W-:Y:S01]  /*08c0*/  FFMA R42, R9, R89.reuse, R42 ;  /* 0x00000059092a7223 */ /* 0x080fe2000000002a */
[-C--:B-1----:R-:W-:Y:S01]  /*08d0*/  FFMA R45, R79, R88.reuse, R45 ;  /* 0x000000584f2d7223 */ /* 0x082fe2000000002d */
[-C--:B------:R-:W-:Y:S01]  /*08e0*/  FFMA R50, R78, R88.reuse, R50 ;  /* 0x000000584e327223 */ /* 0x080fe20000000032 */
[-C--:B------:R-:W-:Y:S01]  /*08f0*/  FFMA R51, R12, R88.reuse, R51 ;  /* 0x000000580c337223 */ /* 0x080fe20000000033 */
[-C--:B------:R-:W-:Y:S01]  /*0900*/  FFMA R52, R11, R88.reuse, R52 ;  /* 0x000000580b347223 */ /* 0x080fe20000000034 */
[-C--:B------:R-:W-:Y:S01]  /*0910*/  FFMA R53, R10, R88.reuse, R53 ;  /* 0x000000580a357223 */ /* 0x080fe20000000035 */
[-C--:B------:R-:W-:Y:S01]  /*0920*/  FFMA R54, R9, R88.reuse, R54 ;  /* 0x0000005809367223 */ /* 0x080fe20000000036 */
[CC--:B------:R-:W-:Y:S01]  /*0930*/  FFMA R55, R82.reuse, R88.reuse, R55 ;  /* 0x0000005852377223 */ /* 0x0c0fe20000000037 */
[C---:B------:R-:W-:Y:S01]  /*0940*/  FFMA R56, R81.reuse, R88, R56 ;  /* 0x0000005851387223 */ /* 0x040fe20000000038 */
[-C--:B------:R-:W-:Y:S01]  /*0950*/  FFMA R43, R82, R89.reuse, R43 ;  /* 0x00000059522b7223 */ /* 0x080fe2000000002b */
[----:B------:R-:W-:Y:S01]  /*0960*/  LDS R88, [R8+0x1200] ;  /* 0x0012000008587984 */ /* 0x000fe20000000800 */
[----:B------:R-:W-:-:S03]  /*0970*/  FFMA R44, R81, R89, R44 ;  /* 0x00000059512c7223 */ /* 0x000fc6000000002c */
[----:B------:R-:W-:Y:S01]  /*0980*/  LDS R89, [R8+0x12c0] ;  /* 0x0012c00008597984 */ /* 0x000fe20000000800 */
[-C--:B--2---:R-:W-:Y:S01]  /*0990*/  FFMA R57, R79, R86.reuse, R57 ;  /* 0x000000564f397223 */ /* 0x084fe20000000039 */
[-C--:B------:R-:W-:Y:S01]  /*09a0*/  FFMA R58, R78, R86.reuse, R58 ;  /* 0x000000564e3a7223 */ /* 0x080fe2000000003a */
[-C--:B------:R-:W-:Y:S01]  /*09b0*/  FFMA R59, R12, R86.reuse, R59 ;  /* 0x000000560c3b7223 */ /* 0x080fe2000000003b */
[-C--:B------:R-:W-:Y:S01]  /*09c0*/  FFMA R60, R11, R86.reuse, R60 ;  /* 0x000000560b3c7223 */ /* 0x080fe2000000003c */
[-C--:B------:R-:W-:Y:S01]  /*09d0*/  FFMA R61, R10, R86.reuse, R61 ;  /* 0x000000560a3d7223 */ /* 0x080fe2000000003d */
[-C--:B------:R-:W-:Y:S01]  /*09e0*/  FFMA R62, R9, R86.reuse, R62 ;  /* 0x00000056093e7223 */ /* 0x080fe2000000003e */
[-C--:B------:R-:W-:Y:S01]  /*09f0*/  FFMA R63, R82, R86.reuse, R63 ;  /* 0x00000056523f7223 */ /* 0x080fe2000000003f */
[----:B------:R-:W-:Y:S02]  /*0a00*/  FFMA R64, R81, R86, R64 ;  /* 0x0000005651407223 */ /* 0x000fe40000000040 */
[----:B------:R-:W1:Y:S01]  /*0a10*/  LDS R86, [R7+UR5+0x380] ;  /* 0x0003800507567984 */ /* 0x000e620008000800 */
[-C--:B---3--:R-:W-:Y:S01]  /*0a20*/  FFMA R65, R79, R85.reuse, R65 ;  /* 0x000000554f417223 */ /* 0x088fe20000000041 */
[-C--:B------:R-:W-:Y:S01]  /*0a30*/  FFMA R66, R78, R85.reuse, R66 ;  /* 0x000000554e427223 */ /* 0x080fe20000000042 */
[-C--:B------:R-:W-:Y:S01]  /*0a40*/  FFMA R67, R12, R85.reuse, R67 ;  /* 0x000000550c437223 */ /* 0x080fe20000000043 */
[-C--:B------:R-:W-:Y:S01]  /*0a50*/  FFMA R68, R11, R85.reuse, R68 ;  /* 0x000000550b447223 */ /* 0x080fe20000000044 */
[-C--:B------:R-:W-:Y:S01]  /*0a60*/  FFMA R69, R10, R85.reuse, R69 ;  /* 0x000000550a457223 */ /* 0x080fe20000000045 */
[-C--:B------:R-:W-:Y:S01]  /*0a70*/  FFMA R70, R9, R85.reuse, R70 ;  /* 0x0000005509467223 */ /* 0x080fe20000000046 */
[-C--:B------:R-:W-:Y:S01]  /*0a80*/  FFMA R71, R82, R85.reuse, R71 ;  /* 0x0000005552477223 */ /* 0x080fe20000000047 */
[----:B------:R-:W-:Y:S01]  /*0a90*/  FFMA R72, R81, R85, R72 ;  /* 0x0000005551487223 */ /* 0x000fe20000000048 */
[-C--:B0-----:R-:W-:Y:S01]  /*0aa0*/  FFMA R73, R79, R87.reuse, R73 ;  /* 0x000000574f497223 */ /* 0x081fe20000000049 */
[-C--:B------:R-:W-:Y:S01]  /*0ab0*/  FFMA R74, R78, R87.reuse, R74 ;  /* 0x000000574e4a7223 */ /* 0x080fe2000000004a */
[-C--:B------:R-:W-:Y:S01]  /*0ac0*/  FFMA R75, R12, R87.reuse, R75 ;  /* 0x000000570c4b7223 */ /* 0x080fe2000000004b */
[-C--:B------:R-:W-:Y:S01]  /*0ad0*/  FFMA R76, R11, R87.reuse, R76 ;  /* 0x000000570b4c7223 */ /* 0x080fe2000000004c */
[-C--:B------:R-:W-:Y:S01]  /*0ae0*/  FFMA R77, R10, R87.reuse, R77 ;  /* 0x000000570a4d7223 */ /* 0x080fe2000000004d */
[-C--:B------:R-:W-:Y:S01]  /*0af0*/  FFMA R80, R9, R87.reuse, R80 ;  /* 0x0000005709507223 */ /* 0x080fe20000000050 */
[----:B------:R-:W0:Y:S01]  /*0b00*/  LDS R79, [R7+UR5+0x200] ;  /* 0x00020005074f7984 */ /* 0x000e220008000800 */
[-C--:B------:R-:W-:Y:S01]  /*0b10*/  FFMA R84, R82, R87.reuse, R84 ;  /* 0x0000005752547223 */ /* 0x080fe20000000054 */
[----:B------:R-:W-:-:S02]  /*0b20*/  FFMA R83, R81, R87, R83 ;  /* 0x0000005751537223 */ /* 0x000fc40000000053 */
[----:B------:R-:W2:Y:S04]  /*0b30*/  LDS R78, [R7+UR5+0x240] ;  /* 0x00024005074e7984 */ /* 0x000ea80008000800 */
[----:B------:R-:W3:Y:S04]  /*0b40*/  LDS R12, [R7+UR5+0x280] ;  /* 0x00028005070c7984 */ /* 0x000ee80008000800 */
[----:B------:R-:W4:Y:S04]  /*0b50*/  LDS R11, [R7+UR5+0x2c0] ;  /* 0x0002c005070b7984 */ /* 0x000f280008000800 */
[----:B------:R-:W4:Y:S01]  /*0b60*/  LDS R10, [R7+UR5+0x300] ;  /* 0x00030005070a7984 */ /* 0x000f220008000800 */
[C---:B-1----:R-:W-:Y:S01]  /*0b70*/  FFMA R19, R86.reuse, R88, R19 ;  /* 0x0000005856137223 */ /* 0x042fe20000000013 */
[C---:B------:R-:W-:Y:S01]  /*0b80*/  FFMA R27, R86.reuse, R91, R27 ;  /* 0x0000005b561b7223 */ /* 0x040fe2000000001b */
[C---:B------:R-:W-:Y:S01]  /*0b90*/  FFMA R35, R86.reuse, R90, R35 ;  /* 0x0000005a56237223 */ /* 0x040fe20000000023 */
[----:B------:R-:W1:Y:S01]  /*0ba0*/  LDS R9, [R7+UR5+0x340] ;  /* 0x0003400507097984 */ /* 0x000e620008000800 */
[----:B------:R-:W-:-:S03]  /*0bb0*/  FFMA R43, R86, R89, R43 ;  /* 0x00000059562b7223 */ /* 0x000fc6000000002b */
[----:B------:R-:W1:Y:S04]  /*0bc0*/  LDS R85, [R7+UR5+0x3c0] ;  /* 0x0003c00507557984 */ /* 0x000e680008000800 */
[----:B------:R-:W1:Y:S04]  /*0bd0*/  LDS R82, [R8+0x1340] ;  /* 0x0013400008527984 */ /* 0x000e680000000800 */
[----:B------:R-:W1:Y:S04]  /*0be0*/  LDS R81, [R8+0x1380] ;  /* 0x0013800008517984 */ /* 0x000e680000000800 */
[----:B------:R-:W1:Y:S01]  /*0bf0*/  LDS R87, [R8+0x13c0] ;  /* 0x0013c00008577984 */ /* 0x000e620000000800 */
[C---:B0-----:R-:W-:Y:S01]  /*0c00*/  FFMA R13, R79.reuse, R88, R13 ;  /* 0x000000584f0d7223 */ /* 0x041fe2000000000d */
[C---:B------:R-:W-:Y:S01]  /*0c10*/  FFMA R21, R79.reuse, R91, R21 ;  /* 0x0000005b4f157223 */ /* 0x040fe20000000015 */
[C---:B------:R-:W-:Y:S01]  /*0c20*/  FFMA R29, R79.reuse, R90, R29 ;  /* 0x0000005a4f1d7223 */ /* 0x040fe2000000001d */
[----:B------:R-:W-:Y:S01]  /*0c30*/  FFMA R37, R79, R89, R37 ;  /* 0x000000594f257223 */ /* 0x000fe20000000025 */
[C---:B--2---:R-:W-:Y:S01]  /*0c40*/  FFMA R14, R78.reuse, R88, R14 ;  /* 0x000000584e0e7223 */ /* 0x044fe2000000000e */
[C---:B------:R-:W-:Y:S01]  /*0c50*/  FFMA R22, R78.reuse, R91, R22 ;  /* 0x0000005b4e167223 */ /* 0x040fe20000000016 */
[C---:B------:R-:W-:Y:S01]  /*0c60*/  FFMA R30, R78.reuse, R90, R30 ;  /* 0x0000005a4e1e7223 */ /* 0x040fe2000000001e */
[----:B------:R-:W-:Y:S01]  /*0c70*/  FFMA R38, R78, R89, R38 ;  /* 0x000000594e267223 */ /* 0x000fe20000000026 */
[C---:B---3--:R-:W-:Y:S01]  /*0c80*/  FFMA R15, R12.reuse, R88, R15 ;  /* 0x000000580c0f7223 */ /* 0x048fe2000000000f */
[C---:B------:R-:W-:Y:S01]  /*0c90*/  FFMA R23, R12.reuse, R91, R23 ;  /* 0x0000005b0c177223 */ /* 0x040fe20000000017 */
[C---:B------:R-:W-:Y:S01]  /*0ca0*/  FFMA R31, R12.reuse, R90, R31 ;  /* 0x0000005a0c1f7223 */ /* 0x040fe2000000001f */
[----:B------:R-:W-:Y:S01]  /*0cb0*/  FFMA R39, R12, R89, R39 ;  /* 0x000000590c277223 */ /* 0x000fe20000000027 */
[C---:B----4-:R-:W-:Y:S01]  /*0cc0*/  FFMA R16, R11.reuse, R88, R16 ;  /* 0x000000580b107223 */ /* 0x050fe20000000010 */
[C---:B------:R-:W-:Y:S01]  /*0cd0*/  FFMA R24, R11.reuse, R91, R24 ;  /* 0x0000005b0b187223 */ /* 0x040fe20000000018 */
[C---:B------:R-:W-:Y:S01]  /*0ce0*/  FFMA R32, R11.reuse, R90, R32 ;  /* 0x0000005a0b207223 */ /* 0x040fe20000000020 */
[----:B------:R-:W-:Y:S01]  /*0cf0*/  FFMA R40, R11, R89, R40 ;  /* 0x000000590b287223 */ /* 0x000fe20000000028 */
[C---:B------:R-:W-:Y:S01]  /*0d00*/  FFMA R17, R10.reuse, R88, R17 ;  /* 0x000000580a117223 */ /* 0x040fe20000000011 */
[C---:B------:R-:W-:Y:S01]  /*0d10*/  FFMA R25, R10.reuse, R91, R25 ;  /* 0x0000005b0a197223 */ /* 0x040fe20000000019 */
[C---:B------:R-:W-:Y:S01]  /*0d20*/  FFMA R33, R10.reuse, R90, R33 ;  /* 0x0000005a0a217223 */ /* 0x040fe20000000021 */
[----:B------:R-:W-:Y:S01]  /*0d30*/  FFMA R41, R10, R89, R41 ;  /* 0x000000590a297223 */ /* 0x000fe20000000029 */
[C---:B-1----:R-:W-:Y:S01]  /*0d40*/  FFMA R18, R9.reuse, R88, R18 ;  /* 0x0000005809127223 */ /* 0x042fe20000000012 */
[C---:B------:R-:W-:Y:S01]  /*0d50*/  FFMA R26, R9.reuse, R91, R26 ;  /* 0x0000005b091a7223 */ /* 0x040fe2000000001a */
[C---:B------:R-:W-:Y:S01]  /*0d60*/  FFMA R34, R9.reuse, R90, R34 ;  /* 0x0000005a09227223 */ /* 0x040fe20000000022 */
[----:B------:R-:W-:Y:S01]  /*0d70*/  FFMA R42, R9, R89, R42 ;  /* 0x00000059092a7223 */ /* 0x000fe2000000002a */
[C---:B------:R-:W-:Y:S01]  /*0d80*/  FFMA R20, R85.reuse, R88, R20 ;  /* 0x0000005855147223 */ /* 0x040fe20000000014 */
[C---:B------:R-:W-:Y:S01]  /*0d90*/  FFMA R28, R85.reuse, R91, R28 ;  /* 0x0000005b551c7223 */ /* 0x040fe2000000001c */
[----:B------:R-:W0:Y:S01]  /*0da0*/  LDS R88, [R8+0x1300] ;  /* 0x0013000008587984 */ /* 0x000e220000000800 */
        /* <DEDUP_REMOVED lines=22> */
[----:B------:R-:W-:Y:S01]  /*0f10*/  FFMA R80, R9, R87, R80 ;  /* 0x0000005709507223 */ /* 0x000fe20000000050 */
[----:B------:R-:W-:Y:S01]  /*0f20*/  LDS R82, [R7+UR5+0x400] ;  /* 0x0004000507527984 */ /* 0x000fe20008000800 */
[----:B------:R-:W-:-:S03]  /*0f30*/  FFMA R44, R85, R89, R44 ;  /* 0x00000059552c7223 */ /* 0x000fc6000000002c */
[----:B------:R-:W-:Y:S04]  /*0f40*/  LDS R81, [R7+UR5+0x440] ;  /* 0x0004400507517984 */ /* 0x000fe80008000800 */
[----:B------:R-:W1:Y:S04]  /*0f50*/  LDS R91, [R8+0x1440] ;  /* 0x00144000085b7984 */ /* 0x000e680000000800 */
[----:B------:R-:W2:Y:S01]  /*0f60*/  LDS R90, [R8+0x1480] ;  /* 0x00148000085a7984 */ /* 0x000ea20000000800 */
[-C--:B0-----:R-:W-:Y:S01]  /*0f70*/  FFMA R45, R79, R88.reuse, R45 ;  /* 0x000000584f2d7223 */ /* 0x081fe2000000002d */
[-C--:B------:R-:W-:Y:S01]  /*0f80*/  FFMA R50, R78, R88.reuse, R50 ;  /* 0x000000584e327223 */ /* 0x080fe20000000032 */
[-C--:B------:R-:W-:Y:S01]  /*0f90*/  FFMA R51, R12, R88.reuse, R51 ;  /* 0x000000580c337223 */ /* 0x080fe20000000033 */
[-C--:B------:R-:W-:Y:S01]  /*0fa0*/  FFMA R52, R11, R88.reuse, R52 ;  /* 0x000000580b347223 */ /* 0x080fe20000000034 */
[-C--:B------:R-:W-:Y:S01]  /*0fb0*/  FFMA R53, R10, R88.reuse, R53 ;  /* 0x000000580a357223 */ /* 0x080fe20000000035 */
[-C--:B------:R-:W-:Y:S01]  /*0fc0*/  FFMA R54, R9, R88.reuse, R54 ;  /* 0x0000005809367223 */ /* 0x080fe20000000036 */
[CC--:B------:R-:W-:Y:S01]  /*0fd0*/  FFMA R55, R86.reuse, R88.reuse, R55 ;  /* 0x0000005856377223 */ /* 0x0c0fe20000000037 */
[C---:B------:R-:W-:Y:S01]  /*0fe0*/  FFMA R56, R85.reuse, R88, R56 ;  /* 0x0000005855387223 */ /* 0x040fe20000000038 */
[----:B------:R-:W0:Y:S01]  /*0ff0*/  LDS R79, [R7+UR5+0x480] ;  /* 0x00048005074f7984 */ /* 0x000e220008000800 */
[-C--:B------:R-:W-:Y:S01]  /*1000*/  FFMA R86, R86, R87.reuse, R84 ;  /* 0x0000005756567223 */ /* 0x080fe20000000054 */
[----:B------:R-:W-:-:S02]  /*1010*/  FFMA R85, R85, R87, R83 ;  /* 0x0000005755557223 */ /* 0x000fc40000000053 */
[----:B------:R-:W3:Y:S04]  /*1020*/  LDS R88, [R8+0x1400] ;  /* 0x0014000008587984 */ /* 0x000ee80000000800 */
[----:B------:R-:W4:Y:S04]  /*1030*/  LDS R78, [R7+UR5+0x4c0] ;  /* 0x0004c005074e7984 */ /* 0x000f280008000800 */
[----:B------:R-:W4:Y:S04]  /*1040*/  LDS R10, [R7+UR5+0x500] ;  /* 0x00050005070a7984 */ /* 0x000f280008000800 */
[----:B------:R-:W4:Y:S04]  /*1050*/  LDS R9, [R7+UR5+0x540] ;  /* 0x0005400507097984 */ /* 0x000f280008000800 */
[----:B------:R-:W4:Y:S04]  /*1060*/  LDS R11, [R7+UR5+0x580] ;  /* 0x00058005070b7984 */ /* 0x000f280008000800 */
[----:B------:R-:W4:Y:S01]  /*1070*/  LDS R12, [R7+UR5+0x5c0] ;  /* 0x0005c005070c7984 */ /* 0x000f220008000800 */
[-C--:B-1----:R-:W-:Y:S01]  /*1080*/  FFMA R21, R82, R91.reuse, R21 ;  /* 0x0000005b52157223 */ /* 0x082fe20000000015 */
[----:B------:R-:W-:-:S02]  /*1090*/  FFMA R22, R81, R91, R22 ;  /* 0x0000005b51167223 */ /* 0x000fc40000000016 */
[----:B------:R-:W1:Y:S01]  /*10a0*/  LDS R89, [R8+0x14c0] ;  /* 0x0014c00008597984 */ /* 0x000e620000000800 */
[CC--:B--2---:R-:W-:Y:S01]  /*10b0*/  FFMA R29, R82.reuse, R90.reuse, R29 ;  /* 0x0000005a521d7223 */ /* 0x0c4fe2000000001d */
[-C--:B------:R-:W-:Y:S02]  /*10c0*/  FFMA R30, R81, R90.reuse, R30 ;  /* 0x0000005a511e7223 */ /* 0x080fe4000000001e */
[----:B------:R-:W2:Y:S04]  /*10d0*/  LDS R84, [R8+0x1540] ;  /* 0x0015400008547984 */ /* 0x000ea80000000800 */
[----:B------:R-:W2:Y:S04]  /*10e0*/  LDS R83, [R8+0x1580] ;  /* 0x0015800008537984 */ /* 0x000ea80000000800 */
[----:B------:R-:W2:Y:S01]  /*10f0*/  LDS R87, [R8+0x15c0] ;  /* 0x0015c00008577984 */ /* 0x000ea20000000800 */
[CC--:B0-----:R-:W-:Y:S01]  /*1100*/  FFMA R23, R79.reuse, R91.reuse, R23 ;  /* 0x0000005b4f177223 */ /* 0x0c1fe20000000017 */
[----:B------:R-:W-:Y:S01]  /*1110*/  FFMA R31, R79, R90, R31 ;  /* 0x0000005a4f1f7223 */ /* 0x000fe2000000001f */
[-C--:B---3--:R-:W-:Y:S01]  /*1120*/  FFMA R13, R82, R88.reuse, R13 ;  /* 0x00000058520d7223 */ /* 0x088fe2000000000d */
[-C--:B------:R-:W-:Y:S01]  /*1130*/  FFMA R14, R81, R88.reuse, R14 ;  /* 0x00000058510e7223 */ /* 0x080fe2000000000e */
[-C--:B------:R-:W-:Y:S01]  /*1140*/  FFMA R15, R79, R88.reuse, R15 ;  /* 0x000000584f0f7223 */ /* 0x080fe2000000000f */
[C---:B----4-:R-:W-:Y:S01]  /*1150*/  FFMA R16, R78.reuse, R88, R16 ;  /* 0x000000584e107223 */ /* 0x050fe20000000010 */
[CC--:B------:R-:W-:Y:S01]  /*1160*/  FFMA R24, R78.reuse, R91.reuse, R24 ;  /* 0x0000005b4e187223 */ /* 0x0c0fe20000000018 */
[----:B------:R-:W-:Y:S01]  /*1170*/  FFMA R32, R78, R90, R32 ;  /* 0x0000005a4e207223 */ /* 0x000fe20000000020 */
[C---:B------:R-:W-:Y:S01]  /*1180*/  FFMA R17, R10.reuse, R88, R17 ;  /* 0x000000580a117223 */ /* 0x040fe20000000011 */
        /* <DEDUP_REMOVED lines=9> */
[C---:B------:R-:W-:Y:S01]  /*1220*/  FFMA R28, R12.reuse, R91, R28 ;  /* 0x0000005b0c1c7223 */ /* 0x040fe2000000001c */
[----:B------:R-:W0:Y:S01]  /*1230*/  LDS R88, [R8+0x1500] ;  /* 0x0015000008587984 */ /* 0x000e220000000800 */
[----:B------:R-:W-:Y:S01]  /*1240*/  FFMA R36, R12, R90, R36 ;  /* 0x0000005a0c247223 */ /* 0x000fe20000000024 */
[-C--:B-1----:R-:W-:Y:S01]  /*1250*/  FFMA R37, R82, R89.reuse, R37 ;  /* 0x0000005952257223 */ /* 0x082fe20000000025 */
[-C--:B------:R-:W-:Y:S01]  /*1260*/  FFMA R38, R81, R89.reuse, R38 ;  /* 0x0000005951267223 */ /* 0x080fe20000000026 */
[-C--:B------:R-:W-:Y:S01]  /*1270*/  FFMA R39, R79, R89.reuse, R39 ;  /* 0x000000594f277223 */ /* 0x080fe20000000027 */
[-C--:B------:R-:W-:Y:S01]  /*1280*/  FFMA R40, R78, R89.reuse, R40 ;  /* 0x000000594e287223 */ /* 0x080fe20000000028 */
[-C--:B------:R-:W-:Y:S01]  /*1290*/  FFMA R41, R10, R89.reuse, R41 ;  /* 0x000000590a297223 */ /* 0x080fe20000000029 */
[----:B------:R-:W-:Y:S01]  /*12a0*/  FFMA R42, R9, R89, R42 ;  /* 0x00000059092a7223 */ /* 0x000fe2000000002a */
[-C--:B--2---:R-:W-:Y:S01]  /*12b0*/  FFMA R57, R82, R84.reuse, R57 ;  /* 0x0000005452397223 */ /* 0x084fe20000000039 */
        /* <DEDUP_REMOVED lines=22> */
[-C--:B------:R-:W-:Y:S01]  /*1420*/  FFMA R43, R11, R89.reuse, R43 ;  /* 0x000000590b2b7223 */ /* 0x080fe2000000002b */
[----:B------:R-:W-:-:S02]  /*1430*/  FFMA R44, R12, R89, R44 ;  /* 0x000000590c2c7223 */ /* 0x000fc4000000002c */
[----:B------:R-:W-:Y:S04]  /*1440*/  LDS R83, [R7+UR5+0x640] ;  /* 0x0006400507537984 */ /* 0x000fe80008000800 */
[----:B------:R-:W1:Y:S01]  /*1450*/  LDS R91, [R8+0x1640] ;  /* 0x00164000085b7984 */ /* 0x000e620000000800 */
        /* <DEDUP_REMOVED lines=11> */
[----:B------:R-:W2:Y:S04]  /*1510*/  LDS R88, [R8+0x1600] ;  /* 0x0016000008587984 */ /* 0x000ea80000000800 */
[----:B------:R-:W3:Y:S04]  /*1520*/  LDS R79, [R7+UR5+0x6c0] ;  /* 0x0006c005074f7984 */ /* 0x000ee80008000800 */
[----:B------:R-:W4:Y:S04]  /*1530*/  LDS R78, [R7+UR5+0x700] ;  /* 0x00070005074e7984 */ /* 0x000f280008000800 */
[----:B------:R-:W4:Y:S04]  /*1540*/  LDS R81, [R7+UR5+0x740] ;  /* 0x0007400507517984 */ /* 0x000f280008000800 */
[----:B------:R-:W4:Y:S04]  /*1550*/  LDS R9, [R7+UR5+0x780] ;  /* 0x0007800507097984 */ /* 0x000f280008000800 */
[----:B------:R-:W4:Y:S04]  /*1560*/  LDS R10, [R7+UR5+0x7c0] ;  /* 0x0007c005070a7984 */ /* 0x000f280008000800 */
[----:B------:R-:W4:Y:S01]  /*1570*/  LDS R90, [R8+0x1680] ;  /* 0x00168000085a7984 */ /* 0x000f220000000800 */
[-C--:B-1----:R-:W-:Y:S01]  /*1580*/  FFMA R21, R84, R91.reuse, R21 ;  /* 0x0000005b54157223 */ /* 0x082fe20000000015 */
[----:B------:R-:W-:-:S02]  /*1590*/  FFMA R22, R83, R91, R22 ;  /* 0x0000005b53167223 */ /* 0x000fc40000000016 */
[----:B------:R-:W1:Y:S04]  /*15a0*/  LDS R89, [R8+0x16c0] ;  /* 0x0016c00008597984 */ /* 0x000e680000000800 */
[----:B------:R-:W1:Y:S04]  /*15b0*/  LDS R86, [R8+0x1740] ;  /* 0x0017400008567984 */ /* 0x000e680000000800 */
[----:B------:R-:W1:Y:S01]  /*15c0*/  LDS R85, [R8+0x1780] ;  /* 0x0017800008557984 */ /* 0x000e620000000800 */
[-C--:B0-----:R-:W-:Y:S01]  /*15d0*/  FFMA R23, R82, R91.reuse, R23 ;  /* 0x0000005b52177223 */ /* 0x081fe20000000017 */
[-C--:B--2---:R-:W-:Y:S01]  /*15e0*/  FFMA R13, R84, R88.reuse, R13 ;  /* 0x00000058540d7223 */ /* 0x084fe2000000000d */
[-C--:B------:R-:W-:Y:S01]  /*15f0*/  FFMA R14, R83, R88.reuse, R14 ;  /* 0x00000058530e7223 */ /* 0x080fe2000000000e */
[-C--:B------:R-:W-:Y:S01]  /*1600*/  FFMA R15, R82, R88.reuse, R15 ;  /* 0x00000058520f7223 */ /* 0x080fe2000000000f */
[----:B------:R-:W0:Y:S01]  /*1610*/  LDS R87, [R8+0x17c0] ;  /* 0x0017c00008577984 */ /* 0x000e220000000800 */
[CC--:B---3--:R-:W-:Y:S01]  /*1620*/  FFMA R16, R79.reuse, R88.reuse, R16 ;  /* 0x000000584f107223 */ /* 0x0c8fe20000000010 */
[-C--:B------:R-:W-:Y:S01]  /*1630*/  FFMA R24, R79, R91.reuse, R24 ;  /* 0x0000005b4f187223 */ /* 0x080fe20000000018 */
[CC--:B----4-:R-:W-:Y:S01]  /*1640*/  FFMA R17, R78.reuse, R88.reuse, R17 ;  /* 0x000000584e117223 */ /* 0x0d0fe20000000011 */
[-C--:B------:R-:W-:Y:S01]  /*1650*/  FFMA R25, R78, R91.reuse, R25 ;  /* 0x0000005b4e197223 */ /* 0x080fe20000000019 */
[CC--:B------:R-:W-:Y:S01]  /*1660*/  FFMA R18, R81.reuse, R88.reuse, R18 ;  /* 0x0000005851127223 */ /* 0x0c0fe20000000012 */
[-C--:B------:R-:W-:Y:S01]  /*1670*/  FFMA R26, R81, R91.reuse, R26 ;  /* 0x0000005b511a7223 */ /* 0x080fe2000000001a */
[CC--:B------:R-:W-:Y:S01]  /*1680*/  FFMA R19, R9.reuse, R88.reuse, R19 ;  /* 0x0000005809137223 */ /* 0x0c0fe20000000013 */
[-C--:B------:R-:W-:Y:S01]  /*1690*/  FFMA R27, R9, R91.reuse, R27 ;  /* 0x0000005b091b7223 */ /* 0x080fe2000000001b */
[C---:B------:R-:W-:Y:S01]  /*16a0*/  FFMA R20, R10.reuse, R88, R20 ;  /* 0x000000580a147223 */ /* 0x040fe20000000014 */
[----:B------:R-:W-:Y:S01]  /*16b0*/  FFMA R28, R10, R91, R28 ;  /* 0x0000005b0a1c7223 */ /* 0x000fe2000000001c */
[----:B------:R-:W2:Y:S01]  /*16c0*/  LDS R88, [R8+0x1700] ;  /* 0x0017000008587984 */ /* 0x000ea20000000800 */
[-C--:B------:R-:W-:Y:S01]  /*16d0*/  FFMA R29, R84, R90.reuse, R29 ;  /* 0x0000005a541d7223 */ /* 0x080fe2000000001d */
[-C--:B------:R-:W-:Y:S01]  /*16e0*/  FFMA R30, R83, R90.reuse, R30 ;  /* 0x0000005a531e7223 */ /* 0x080fe2000000001e */
[-C--:B------:R-:W-:Y:S01]  /*16f0*/  FFMA R31, R82, R90.reuse, R31 ;  /* 0x0000005a521f7223 */ /* 0x080fe2000000001f */
[-C--:B------:R-:W-:Y:S01]  /*1700*/  FFMA R32, R79, R90.reuse, R32 ;  /* 0x0000005a4f207223 */ /* 0x080fe20000000020 */
[-C--:B------:R-:W-:Y:S01]  /*1710*/  FFMA R33, R78, R90.reuse, R33 ;  /* 0x0000005a4e217223 */ /* 0x080fe20000000021 */
[----:B------:R-:W-:Y:S01]  /*1720*/  FFMA R34, R81, R90, R34 ;  /* 0x0000005a51227223 */ /* 0x000fe20000000022 */
[-C--:B-1----:R-:W-:Y:S01]  /*1730*/  FFMA R37, R84, R89.reuse, R37 ;  /* 0x0000005954257223 */ /* 0x082fe20000000025 */
        /* <DEDUP_REMOVED lines=26> */
[----:B------:R-:W-:Y:S01]  /*18e0*/  FFMA R80, R81, R87, R80 ;  /* 0x0000005751507223 */ /* 0x000fe20000000050 */
[----:B------:R-:W-:Y:S01]  /*18f0*/  LDS R86, [R7+UR5+0x880] ;  /* 0x0008800507567984 */ /* 0x000fe20008000800 */
[CC--:B------:R-:W-:Y:S01]  /*1900*/  FFMA R35, R9.reuse, R90.reuse, R35 ;  /* 0x0000005a09237223 */ /* 0x0c0fe20000000023 */
[----:B------:R-:W-:Y:S01]  /*1910*/  FFMA R36, R10, R90, R36 ;  /* 0x0000005a0a247223 */ /* 0x000fe20000000024 */
[-C--:B------:R-:W-:Y:S01]  /*1920*/  FFMA R43, R9, R89.reuse, R43 ;  /* 0x00000059092b7223 */ /* 0x080fe2000000002b */
[-C--:B--2---:R-:W-:Y:S01]  /*1930*/  FFMA R45, R84, R88.reuse, R45 ;  /* 0x00000058542d7223 */ /* 0x084fe2000000002d */
[-C--:B------:R-:W-:Y:S01]  /*1940*/  FFMA R50, R83, R88.reuse, R50 ;  /* 0x0000005853327223 */ /* 0x080fe20000000032 */
[-C--:B------:R-:W-:Y:S01]  /*1950*/  FFMA R51, R82, R88.reuse, R51 ;  /* 0x0000005852337223 */ /* 0x080fe20000000033 */
[-C--:B------:R-:W-:Y:S01]  /*1960*/  FFMA R52, R79, R88.reuse, R52 ;  /* 0x000000584f347223 */ /* 0x080fe20000000034 */
[-C--:B------:R-:W-:Y:S01]  /*1970*/  FFMA R53, R78, R88.reuse, R53 ;  /* 0x000000584e357223 */ /* 0x080fe20000000035 */
[-C--:B------:R-:W-:Y:S01]  /*1980*/  FFMA R54, R81, R88.reuse, R54 ;  /* 0x0000005851367223 */ /* 0x080fe20000000036 */
[CC--:B------:R-:W-:Y:S01]  /*1990*/  FFMA R55, R9.reuse, R88.reuse, R55 ;  /* 0x0000005809377223 */ /* 0x0c0fe20000000037 */
[C---:B------:R-:W-:Y:S01]  /*19a0*/  FFMA R56, R10.reuse, R88, R56 ;  /* 0x000000580a387223 */ /* 0x040fe20000000038 */
[----:B------:R-:W-:Y:S01]  /*19b0*/  LDS R79, [R7+UR5+0x800] ;  /* 0x00080005074f7984 */ /* 0x000fe20008000800 */
[C---:B------:R-:W-:Y:S01]  /*19c0*/  FFMA R44, R10.reuse, R89, R44 ;  /* 0x000000590a2c7223 */ /* 0x040fe2000000002c */
[-C--:B------:R-:W-:Y:S01]  /*19d0*/  FFMA R11, R9, R87.reuse, R11 ;  /* 0x00000057090b7223 */ /* 0x080fe2000000000b */
[----:B------:R-:W-:Y:S01]  /*19e0*/  FFMA R12, R10, R87, R12 ;  /* 0x000000570a0c7223 */ /* 0x000fe2000000000c */
[----:B------:R-:W0:Y:S04]  /*19f0*/  LDS R88, [R8+0x1800] ;  /* 0x0018000008587984 */ /* 0x000e280000000800 */
[----:B------:R-:W1:Y:S04]  /*1a00*/  LDS R78, [R7+UR5+0x840] ;  /* 0x00084005074e7984 */ /* 0x000e680008000800 */
[----:B------:R-:W2:Y:S04]  /*1a10*/  LDS R85, [R7+UR5+0x8c0] ;  /* 0x0008c00507557984 */ /* 0x000ea80008000800 */
[----:B------:R-:W3:Y:S04]  /*1a20*/  LDS R84, [R7+UR5+0x900] ;  /* 0x0009000507547984 */ /* 0x000ee80008000800 */
[----:B------:R-:W4:Y:S04]  /*1a30*/  LDS R81, [R7+UR5+0x940] ;  /* 0x0009400507517984 */ /* 0x000f280008000800 */
[----:B------:R-:W4:Y:S04]  /*1a40*/  LDS R83, [R7+UR5+0x980] ;  /* 0x0009800507537984 */ /* 0x000f280008000800 */
[----:B------:R-:W4:Y:S04]  /*1a50*/  LDS R82, [R7+UR5+0x9c0] ;  /* 0x0009c00507527984 */ /* 0x000f280008000800 */
[----:B------:R-:W4:Y:S04]  /*1a60*/  LDS R91, [R8+0x1840] ;  /* 0x00184000085b7984 */ /* 0x000f280000000800 */
[----:B------:R-:W4:Y:S04]  /*1a70*/  LDS R90, [R8+0x1880] ;  /* 0x00188000085a7984 */ /* 0x000f280000000800 */
[----:B------:R-:W4:Y:S01]  /*1a80*/  LDS R89, [R8+0x18c0] ;  /* 0x0018c00008597984 */ /* 0x000f220000000800 */
[-C--:B0-----:R-:W-:Y:S01]  /*1a90*/  FFMA R13, R79, R88.reuse, R13 ;  /* 0x000000584f0d7223 */ /* 0x081fe2000000000d */
[----:B------:R-:W-:-:S02]  /*1aa0*/  FFMA R15, R86, R88, R15 ;  /* 0x00000058560f7223 */ /* 0x000fc4000000000f */
[----:B------:R-:W0:Y:S01]  /*1ab0*/  LDS R10, [R8+0x1940] ;  /* 0x00194000080a7984 */ /* 0x000e220000000800 */
[----:B-1----:R-:W-:-:S03]  /*1ac0*/  FFMA R14, R78, R88, R14 ;  /* 0x000000584e0e7223 */ /* 0x002fc6000000000e */
[----:B------:R-:W1:Y:S01]  /*1ad0*/  LDS R9, [R8+0x1980] ;  /* 0x0019800008097984 */ /* 0x000e620000000800 */
[----:B--2---:R-:W-:-:S03]  /*1ae0*/  FFMA R16, R85, R88, R16 ;  /* 0x0000005855107223 */ /* 0x004fc60000000010 */
[----:B------:R-:W2:Y:S01]  /*1af0*/  LDS R87, [R8+0x19c0] ;  /* 0x0019c00008577984 */ /* 0x000ea20000000800 */
[-C--:B---3--:R-:W-:Y:S01]  /*1b00*/  FFMA R17, R84, R88.reuse, R17 ;  /* 0x0000005854117223 */ /* 0x088fe20000000011 */
[-C--:B----4-:R-:W-:Y:S01]  /*1b10*/  FFMA R18, R81, R88.reuse, R18 ;  /* 0x0000005851127223 */ /* 0x090fe20000000012 */
[-C--:B------:R-:W-:Y:S01]  /*1b20*/  FFMA R19, R83, R88.reuse, R19 ;  /* 0x0000005853137223 */ /* 0x080fe20000000013 */
[----:B------:R-:W-:Y:S02]  /*1b30*/  FFMA R20, R82, R88, R20 ;  /* 0x0000005852147223 */ /* 0x000fe40000000014 */
[----:B------:R-:W3:Y:S01]  /*1b40*/  LDS R88, [R8+0x1900] ;  /* 0x0019000008587984 */ /* 0x000ee20000000800 */
        /* <DEDUP_REMOVED lines=47> */
[----:B------:R-:W-:Y:S01]  /*1e40*/  FFMA R80, R81, R87, R80 ;  /* 0x0000005751507223 */ /* 0x000fe20000000050 */
[----:B------:R-:W-:Y:S01]  /*1e50*/  LDS R10, [R7+UR5+0xa00] ;  /* 0x000a0005070a7984 */ /* 0x000fe20008000800 */
[CC--:B------:R-:W-:Y:S01]  /*1e60*/  FFMA R27, R83.reuse, R91.reuse, R27 ;  /* 0x0000005b531b7223 */ /* 0x0c0fe2000000001b */
[C---:B------:R-:W-:Y:S01]  /*1e70*/  FFMA R28, R82.reuse, R91, R28 ;  /* 0x0000005b521c7223 */ /* 0x040fe2000000001c */
[CC--:B------:R-:W-:Y:S01]  /*1e80*/  FFMA R35, R83.reuse, R90.reuse, R35 ;  /* 0x0000005a53237223 */ /* 0x0c0fe20000000023 */
[----:B------:R-:W0:Y:S01]  /*1e90*/  LDS R88, [R8+0x1a00] ;  /* 0x001a000008587984 */ /* 0x000e220000000800 */
[C---:B------:R-:W-:Y:S01]  /*1ea0*/  FFMA R36, R82.reuse, R90, R36 ;  /* 0x0000005a52247223 */ /* 0x040fe20000000024 */
[CC--:B------:R-:W-:Y:S01]  /*1eb0*/  FFMA R43, R83.reuse, R89.reuse, R43 ;  /* 0x00000059532b7223 */ /* 0x0c0fe2000000002b */
[C---:B------:R-:W-:Y:S01]  /*1ec0*/  FFMA R44, R82.reuse, R89, R44 ;  /* 0x00000059522c7223 */ /* 0x040fe2000000002c */
[----:B------:R-:W1:Y:S01]  /*1ed0*/  LDS R9, [R7+UR5+0xa40] ;  /* 0x000a400507097984 */ /* 0x000e620008000800 */
[-C--:B------:R-:W-:Y:S01]  /*1ee0*/  FFMA R11, R83, R87.reuse, R11 ;  /* 0x00000057530b7223 */ /* 0x080fe2000000000b */
[----:B------:R-:W-:-:S02]  /*1ef0*/  FFMA R12, R82, R87, R12 ;  /* 0x00000057520c7223 */ /* 0x000fc4000000000c */
        /* <DEDUP_REMOVED lines=13> */
[----:B------:R-:W2:Y:S01]  /*1fd0*/  LDS R82, [R8+0x1b80] ;  /* 0x001b800008527984 */ /* 0x000ea20000000800 */
[----:B---3--:R-:W-:-:S03]  /*1fe0*/  FFMA R16, R85, R88, R16 ;  /* 0x0000005855107223 */ /* 0x008fc60000000010 */
[----:B------:R-:W3:Y:S01]  /*1ff0*/  LDS R87, [R8+0x1bc0] ;  /* 0x001bc00008577984 */ /* 0x000ee20000000800 */
[-C--:B----4-:R-:W-:Y:S01]  /*2000*/  FFMA R17, R84, R88.reuse, R17 ;  /* 0x0000005854117223 */ /* 0x090fe20000000011 */
[-C--:B------:R-:W-:Y:S01]  /*2010*/  FFMA R18, R81, R88.reuse, R18 ;  /* 0x0000005851127223 */ /* 0x080fe20000000012 */
[-C--:B------:R-:W-:Y:S01]  /*2020*/  FFMA R19, R78, R88.reuse, R19 ;  /* 0x000000584e137223 */ /* 0x080fe20000000013 */
[----:B------:R-:W-:Y:S02]  /*2030*/  FFMA R20, R79, R88, R20 ;  /* 0x000000584f147223 */ /* 0x000fe40000000014 */
[----:B------:R-:W4:Y:S01]  /*2040*/  LDS R88, [R8+0x1b00] ;  /* 0x001b000008587984 */ /* 0x000f220000000800 */
        /* <DEDUP_REMOVED lines=36> */
[CC--:B---3--:R-:W-:Y:S01]  /*2290*/  FFMA R73, R10.reuse, R87.reuse, R73 ;  /* 0x000000570a497223 */ /* 0x0c8fe20000000049 */
[CC--:B------:R-:W-:Y:S01]  /*22a0*/  FFMA R74, R9.reuse, R87.reuse, R74 ;  /* 0x00000057094a7223 */ /* 0x0c0fe2000000004a */
[-C--:B----4-:R-:W-:Y:S01]  /*22b0*/  FFMA R45, R10, R88.reuse, R45 ;  /* 0x000000580a2d7223 */ /* 0x090fe2000000002d */
[-C--:B------:R-:W-:Y:S01]  /*22c0*/  FFMA R50, R9, R88.reuse, R50 ;  /* 0x0000005809327223 */ /* 0x080fe20000000032 */
        /* <DEDUP_REMOVED lines=8> */
[----:B------:R-:W-:Y:S01]  /*2350*/  LDS R86, [R7+UR5+0xc00] ;  /* 0x000c000507567984 */ /* 0x000fe20008000800 */
[CC--:B------:R-:W-:Y:S01]  /*2360*/  FFMA R55, R78.reuse, R88.reuse, R55 ;  /* 0x000000584e377223 */ /* 0x0c0fe20000000037 */
[C---:B------:R-:W-:Y:S01]  /*2370*/  FFMA R56, R79.reuse, R88, R56 ;  /* 0x000000584f387223 */ /* 0x040fe20000000038 */
[C---:B------:R-:W-:Y:S01]  /*2380*/  FFMA R28, R79.reuse, R91, R28 ;  /* 0x0000005b4f1c7223 */ /* 0x040fe2000000001c */
[----:B------:R-:W-:Y:S01]  /*2390*/  LDS R85, [R7+UR5+0xc40] ;  /* 0x000c400507557984 */ /* 0x000fe20008000800 */
[CC--:B------:R-:W-:Y:S01]  /*23a0*/  FFMA R36, R79.reuse, R90.reuse, R36 ;  /* 0x0000005a4f247223 */ /* 0x0c0fe20000000024 */
[----:B------:R-:W-:Y:S01]  /*23b0*/  FFMA R12, R79, R87, R12 ;  /* 0x000000574f0c7223 */ /* 0x000fe2000000000c */
[C---:B------:R-:W-:Y:S01]  /*23c0*/  FFMA R27, R78.reuse, R91, R27 ;  /* 0x0000005b4e1b7223 */ /* 0x040fe2000000001b */
[----:B------:R-:W-:Y:S01]  /*23d0*/  LDS R84, [R7+UR5+0xc80] ;  /* 0x000c800507547984 */ /* 0x000fe20008000800 */
[----:B------:R-:W0:Y:S01]  /*23e0*/  @!P0 LDC R79, c[0x0][0x3a0] ;  /* 0x0000e800ff4f8b82 */ /* 0x000e220000000800 */
[C---:B------:R-:W-:Y:S01]  /*23f0*/  FFMA R35, R78.reuse, R90, R35 ;  /* 0x0000005a4e237223 */ /* 0x040fe20000000023 */
[----:B------:R-:W-:Y:S01]  /*2400*/  FFMA R11, R78, R87, R11 ;  /* 0x000000574e0b7223 */ /* 0x000fe2000000000b */
[----:B------:R-:W-:Y:S04]  /*2410*/  LDS R83, [R7+UR5+0xcc0] ;  /* 0x000cc00507537984 */ /* 0x000fe80008000800 */
[----:B------:R-:W-:Y:S04]  /*2420*/  LDS R82, [R7+UR5+0xd00] ;  /* 0x000d000507527984 */ /* 0x000fe80008000800 */
[----:B------:R-:W-:Y:S04]  /*2430*/  LDS R81, [R7+UR5+0xd40] ;  /* 0x000d400507517984 */ /* 0x000fe80008000800 */
[----:B------:R-:W-:Y:S04]  /*2440*/  LDS R10, [R7+UR5+0xd80] ;  /* 0x000d8005070a7984 */ /* 0x000fe80008000800 */
[----:B------:R-:W-:Y:S04]  /*2450*/  LDS R9, [R7+UR5+0xdc0] ;  /* 0x000dc00507097984 */ /* 0x000fe80008000800 */
[----:B------:R-:W1:Y:S04]  /*2460*/  LDS R89, [R8+0x1c40] ;  /* 0x001c400008597984 */ /* 0x000e680000000800 */
[----:B------:R-:W2:Y:S04]  /*2470*/  LDS R88, [R8+0x1c80] ;  /* 0x001c800008587984 */ /* 0x000ea80000000800 */
[----:B------:R-:W3:Y:S04]  /*2480*/  LDS R78, [R8+0x1cc0] ;  /* 0x001cc000084e7984 */ /* 0x000ee80000000800 */
[----:B------:R-:W4:Y:S04]  /*2490*/  LDS R90, [R8+0x1c00] ;  /* 0x001c0000085a7984 */ /* 0x000f280000000800 */
[----:B------:R-:W-:Y:S01]  /*24a0*/  LDS R87, [R8+0x1d00] ;  /* 0x001d000008577984 */ /* 0x000fe20000000800 */
        /* <DEDUP_REMOVED lines=8> */
[----:B0-----:R-:W-:Y:S01]  /*2530*/  @!P0 SHF.L.U32 R89, R79, 0x5, RZ ;  /* 0x000000054f598819 */ /* 0x001fe200000006ff */
        /* <DEDUP_REMOVED lines=8> */
[----:B------:R-:W-:-:S04]  /*25c0*/  @!P0 IMAD.WIDE R88, R89, 0x4, R46 ;  /* 0x0000000459588825 */ /* 0x000fc800078e022e */
[-C--:B---3--:R-:W-:Y:S01]  /*25d0*/  FFMA R37, R86, R78.reuse, R37 ;  /* 0x0000004e56257223 */ /* 0x088fe20000000025 */
[-C--:B------:R-:W-:Y:S01]  /*25e0*/  FFMA R38, R85, R78.reuse, R38 ;  /* 0x0000004e55267223 */ /* 0x080fe20000000026 */
[-C--:B------:R-:W-:Y:S01]  /*25f0*/  FFMA R39, R84, R78.reuse, R39 ;  /* 0x0000004e54277223 */ /* 0x080fe20000000027 */
[-C--:B------:R-:W-:Y:S01]  /*2600*/  FFMA R40, R83, R78.reuse, R40 ;  /* 0x0000004e53287223 */ /* 0x080fe20000000028 */
[----:B------:R0:W5:Y:S01]  /*2610*/  @!P0 LDG.E.CONSTANT R2, desc[UR10][R88.64+0x20] ;  /* 0x0000200a58028981 */ /* 0x000162000c1e9900 */
[-C--:B------:R-:W-:Y:S01]  /*2620*/  FFMA R41, R82, R78.reuse, R41 ;  /* 0x0000004e52297223 */ /* 0x080fe20000000029 */
[-C--:B------:R-:W-:Y:S01]  /*2630*/  FFMA R42, R81, R78.reuse, R42 ;  /* 0x0000004e512a7223 */ /* 0x080fe2000000002a */
[-C--:B------:R-:W-:Y:S01]  /*2640*/  FFMA R43, R10, R78.reuse, R43 ;  /* 0x0000004e0a2b7223 */ /* 0x080fe2000000002b */
[----:B------:R-:W-:Y:S01]  /*2650*/  FFMA R44, R9, R78, R44 ;  /* 0x0000004e092c7223 */ /* 0x000fe2000000002c */
[-C--:B----4-:R-:W-:Y:S01]  /*2660*/  FFMA R13, R86, R90.reuse, R13 ;  /* 0x0000005a560d7223 */ /* 0x090fe2000000000d */
[----:B------:R-:W1:Y:S01]  /*2670*/  LDS R78, [R8+0x1d40] ;  /* 0x001d4000084e7984 */ /* 0x000e620000000800 */
[-C--:B------:R-:W-:Y:S01]  /*2680*/  FFMA R14, R85, R90.reuse, R14 ;  /* 0x0000005a550e7223 */ /* 0x080fe2000000000e */
[-C--:B------:R-:W-:Y:S01]  /*2690*/  FFMA R15, R84, R90.reuse, R15 ;  /* 0x0000005a540f7223 */ /* 0x080fe2000000000f */
[----:B------:R-:W-:Y:S01]  /*26a0*/  FFMA R16, R83, R90, R16 ;  /* 0x0000005a53107223 */ /* 0x000fe20000000010 */
[----:B0-----:R-:W-:-:S04]  /*26b0*/  @!P0 IMAD.WIDE R88, R79, 0x80, R88 ;  /* 0x000000804f588825 */ /* 0x001fc800078e0258 */
[-C--:B------:R-:W-:Y:S01]  /*26c0*/  FFMA R17, R82, R90.reuse, R17 ;  /* 0x0000005a52117223 */ /* 0x080fe20000000011 */
[-C--:B------:R-:W-:Y:S01]  /*26d0*/  FFMA R18, R81, R90.reuse, R18 ;  /* 0x0000005a51127223 */ /* 0x080fe20000000012 */
[-C--:B------:R-:W-:Y:S01]  /*26e0*/  FFMA R19, R10, R90.reuse, R19 ;  /* 0x0000005a0a137223 */ /* 0x080fe20000000013 */
[----:B------:R-:W-:Y:S01]  /*26f0*/  FFMA R20, R9, R90, R20 ;  /* 0x0000005a09147223 */ /* 0x000fe20000000014 */
[----:B------:R0:W5:Y:S02]  /*2700*/  @!P0 LDG.E.CONSTANT R3, desc[UR10][R88.64+0x20] ;  /* 0x0000200a58038981 */ /* 0x000164000c1e9900 */
[----:B0-----:R-:W-:Y:S02]  /*2710*/  @!P0 IMAD.WIDE R88, R79, 0x80, R88 ;  /* 0x000000804f588825 */ /* 0x001fe400078e0258 */
[----:B------:R-:W0:Y:S04]  /*2720*/  LDS R79, [R8+0x1d80] ;  /* 0x001d8000084f7984 */ /* 0x000e280000000800 */
[----:B------:R2:W5:Y:S01]  /*2730*/  @!P0 LDG.E.CONSTANT R4, desc[UR10][R88.64+0x20] ;  /* 0x0000200a58048981 */ /* 0x000562000c1e9900 */
[-C--:B-1----:R-:W-:Y:S01]  /*2740*/  FFMA R57, R86, R78.reuse, R57 ;  /* 0x0000004e56397223 */ /* 0x082fe20000000039 */
[-C--:B------:R-:W-:Y:S01]  /*2750*/  FFMA R58, R85, R78.reuse, R58 ;  /* 0x0000004e553a7223 */ /* 0x080fe2000000003a */
[-C--:B------:R-:W-:Y:S01]  /*2760*/  FFMA R59, R84, R78.reuse, R59 ;  /* 0x0000004e543b7223 */ /* 0x080fe2000000003b */
[-C--:B------:R-:W-:Y:S01]  /*2770*/  FFMA R60, R83, R78.reuse, R60 ;  /* 0x0000004e533c7223 */ /* 0x080fe2000000003c */
[-C--:B------:R-:W-:Y:S01]  /*2780*/  FFMA R61, R82, R78.reuse, R61 ;  /* 0x0000004e523d7223 */ /* 0x080fe2000000003d */
[-C--:B------:R-:W-:Y:S01]  /*2790*/  FFMA R62, R81, R78.reuse, R62 ;  /* 0x0000004e513e7223 */ /* 0x080fe2000000003e */
[-C--:B------:R-:W-:Y:S01]  /*27a0*/  FFMA R63, R10, R78.reuse, R63 ;  /* 0x0000004e0a3f7223 */ /* 0x080fe2000000003f */
[----:B------:R-:W-:-:S02]  /*27b0*/  FFMA R64, R9, R78, R64 ;  /* 0x0000004e09407223 */ /* 0x000fc40000000040 */
[----:B------:R-:W1:Y:S01]  /*27c0*/  LDS R78, [R8+0x1dc0] ;  /* 0x001dc000084e7984 */ /* 0x000e620000000800 */
        /* <DEDUP_REMOVED lines=15> */
[----:B------:R-:W-:-:S02]  /*28c0*/  FFMA R72, R9, R79, R72 ;  /* 0x0000004f09487223 */ /* 0x000fc40000000048 */
[----:B------:R-:W-:Y:S01]  /*28d0*/  LDS R79, [R7+UR5+0xe80] ;  /* 0x000e8005074f7984 */ /* 0x000fe20008000800 */
        /* <DEDUP_REMOVED lines=8> */
[----:B------:R-:W-:Y:S04]  /*2960*/  LDS R82, [R7+UR5+0xe00] ;  /* 0x000e000507527984 */ /* 0x000fe80008000800 */
[----:B------:R-:W0:Y:S04]  /*2970*/  LDS R86, [R8+0x1e00] ;  /* 0x001e000008567984 */ /* 0x000e280000000800 */
[----:B------:R-:W1:Y:S04]  /*2980*/  LDS R81, [R7+UR5+0xe40] ;  /* 0x000e400507517984 */ /* 0x000e680008000800 */
[----:B------:R-:W3:Y:S04]  /*2990*/  LDS R78, [R7+UR5+0xec0] ;  /* 0x000ec005074e7984 */ /* 0x000ee80008000800 */
[----:B------:R-:W4:Y:S04]  /*29a0*/  LDS R10, [R7+UR5+0xf00] ;  /* 0x000f0005070a7984 */ /* 0x000f280008000800 */
[----:B------:R-:W2:Y:S04]  /*29b0*/  LDS R9, [R7+UR5+0xf40] ;  /* 0x000f400507097984 */ /* 0x000ea80008000800 */
[----:B------:R-:W2:Y:S04]  /*29c0*/  LDS R84, [R7+UR5+0xf80] ;  /* 0x000f800507547984 */ /* 0x000ea80008000800 */
[----:B------:R-:W2:Y:S04]  /*29d0*/  LDS R83, [R7+UR5+0xfc0] ;  /* 0x000fc00507537984 */ /* 0x000ea80008000800 */
[----:B------:R-:W2:Y:S01]  /*29e0*/  LDS R85, [R8+0x1e40] ;  /* 0x001e400008557984 */ /* 0x000ea20000000800 */
[-C--:B0-----:R-:W-:Y:S01]  /*29f0*/  FFMA R13, R82, R86.reuse, R13 ;  /* 0x00000056520d7223 */ /* 0x081fe2000000000d */
[-C--:B------:R-:W-:Y:S01]  /*2a00*/  FFMA R15, R79, R86.reuse, R15 ;  /* 0x000000564f0f7223 */ /* 0x080fe2000000000f */
[-C--:B-1----:R-:W-:Y:S01]  /*2a10*/  FFMA R14, R81, R86.reuse, R14 ;  /* 0x00000056510e7223 */ /* 0x082fe2000000000e */
[-C--:B---3--:R-:W-:Y:S01]  /*2a20*/  FFMA R16, R78, R86.reuse, R16 ;  /* 0x000000564e107223 */ /* 0x088fe20000000010 */
[-C--:B----4-:R-:W-:Y:S01]  /*2a30*/  FFMA R17, R10, R86.reuse, R17 ;  /* 0x000000560a117223 */ /* 0x090fe20000000011 */
[-C--:B--2---:R-:W-:Y:S01]  /*2a40*/  FFMA R18, R9, R86.reuse, R18 ;  /* 0x0000005609127223 */ /* 0x084fe20000000012 */
[-C--:B------:R-:W-:Y:S01]  /*2a50*/  FFMA R19, R84, R86.reuse, R19 ;  /* 0x0000005654137223 */ /* 0x080fe20000000013 */
[----:B------:R-:W-:-:S02]  /*2a60*/  FFMA R20, R83, R86, R20 ;  /* 0x0000005653147223 */ /* 0x000fc40000000014 */
[----:B------:R-:W0:Y:S01]  /*2a70*/  LDS R86, [R8+0x1e80] ;  /* 0x001e800008567984 */ /* 0x000e220000000800 */
[-C--:B------:R-:W-:Y:S01]  /*2a80*/  FFMA R21, R82, R85.reuse, R21 ;  /* 0x0000005552157223 */ /* 0x080fe20000000015 */
[-C--:B------:R-:W-:Y:S01]  /*2a90*/  FFMA R22, R81, R85.reuse, R22 ;  /* 0x0000005551167223 */ /* 0x080fe20000000016 */
[-C--:B------:R-:W-:Y:S01]  /*2aa0*/  FFMA R23, R79, R85.reuse, R23 ;  /* 0x000000554f177223 */ /* 0x080fe20000000017 */
[-C--:B------:R-:W-:Y:S01]  /*2ab0*/  FFMA R24, R78, R85.reuse, R24 ;  /* 0x000000554e187223 */ /* 0x080fe20000000018 */
[-C--:B------:R-:W-:Y:S01]  /*2ac0*/  FFMA R25, R10, R85.reuse, R25 ;  /* 0x000000550a197223 */ /* 0x080fe20000000019 */
[-C--:B------:R-:W-:Y:S01]  /*2ad0*/  FFMA R26, R9, R85.reuse, R26 ;  /* 0x00000055091a7223 */ /* 0x080fe2000000001a */
[-C--:B------:R-:W-:Y:S01]  /*2ae0*/  FFMA R27, R84, R85.reuse, R27 ;  /* 0x00000055541b7223 */ /* 0x080fe2000000001b */
[----:B------:R-:W-:Y:S02]  /*2af0*/  FFMA R28, R83, R85, R28 ;  /* 0x00000055531c7223 */ /* 0x000fe4000000001c */
[----:B------:R-:W1:Y:S01]  /*2b00*/  LDS R85, [R8+0x1ec0] ;  /* 0x001ec00008557984 */ /* 0x000e620000000800 */
        /* <DEDUP_REMOVED lines=8> */
[----:B------:R-:W0:Y:S01]  /*2b90*/  LDS R86, [R8+0x1f00] ;  /* 0x001f000008567984 */ /* 0x000e220000000800 */
[-C--:B-1----:R-:W-:Y:S01]  /*2ba0*/  FFMA R37, R82, R85.reuse, R37 ;  /* 0x0000005552257223 */ /* 0x082fe20000000025 */
        /* <DEDUP_REMOVED lines=26> */
[----:B------:R-:W-:Y:S01]  /*2d50*/  UMOV UR4, UR7 ;  /* 0x0000000700047c82 */ /* 0x000fe20008000000 */
[-C--:B0-----:R-:W-:Y:S01]  /*2d60*/  FFMA R67, R79, R86.reuse, R67 ;  /* 0x000000564f437223 */ /* 0x081fe20000000043 */
[-C--:B------:R-:W-:Y:S01]  /*2d70*/  FFMA R68, R78, R86.reuse, R68 ;  /* 0x000000564e447223 */ /* 0x080fe20000000044 */
[-C--:B------:R-:W-:Y:S01]  /*2d80*/  FFMA R71, R84, R86.reuse, R71 ;  /* 0x0000005654477223 */ /* 0x080fe20000000047 */
[----:B------:R-:W-:Y:S01]  /*2d90*/  FFMA R72, R83, R86, R72 ;  /* 0x0000005653487223 */ /* 0x000fe20000000048 */
[-C--:B-1----:R-:W-:Y:S01]  /*2da0*/  FFMA R75, R79, R85.reuse, R75 ;  /* 0x000000554f4b7223 */ /* 0x082fe2000000004b */
[----:B------:R-:W-:Y:S01]  /*2db0*/  @!P0 IADD3 R79, P1, PT, R46, 0x20, RZ ;  /* 0x000000202e4f8810 */ /* 0x000fe20007f3e0ff */
[----:B------:R-:W-:-:S03]  /*2dc0*/  FFMA R76, R78, R85, R76 ;  /* 0x000000554e4c7223 */ /* 0x000fc6000000004c */
[----:B------:R-:W-:Y:S01]  /*2dd0*/  @!P0 IADD3.X R78, PT, PT, RZ, R47, RZ, P1, !PT ;  /* 0x0000002fff4e8210 */ /* 0x000fe20000ffe4ff */
        /* <DEDUP_REMOVED lines=10> */
[----:B------:R-:W-:-:S02]  /*2e80*/  @!P0 MOV R46, R79 ;  /* 0x0000004f002e8202 */ /* 0x000fc40000000f00 */
[----:B------:R-:W-:Y:S01]  /*2e90*/  @!P0 MOV R47, R78 ;  /* 0x0000004e002f8202 */ /* 0x000fe20000000f00 */
[----:B------:R-:W-:Y:S06]  /*2ea0*/  BAR.SYNC.DEFER_BLOCKING 0x0 ;  /* 0x0000000000007b1d */ /* 0x000fec0000010000 */
[----:B------:R-:W-:Y:S05]  /*2eb0*/  BRA.U UP1, `(.L_x_1) ;  /* 0xffffffd501a07547 */ /* 0x000fea000b83ffff */
[----:B------:R-:W-:-:S05]  /*2ec0*/  UMOV UR4, UR6 ;  /* 0x0000000600047c82 */ /* 0x000fca0008000000 */
.L_x_0:
[----:B------:R-:W-:Y:S05]  /*2ed0*/  BRA.U !UP0, `(.L_x_2) ;  /* 0x0000002508807547 */ /* 0x000fea000b800000 */
[----:B------:R-:W0:Y:S01]  /*2ee0*/  S2R R9, SR_CgaCtaId ;  /* 0x0000000000097919 */ /* 0x000e220000008800 */
[----:B------:R-:W-:Y:S01]  /*2ef0*/  MOV R6, 0x400 ;  /* 0x0000040000067802 */ /* 0x000fe20000000f00 */
[----:B------:R-:W-:Y:S01]  /*2f00*/  UISETP.LT.AND UP0, UPT, URZ, UR4, UPT ;  /* 0x00000004ff00728c */ /* 0x000fe2000bf01270 */
[----:B------:R-:W1:Y:S03]  /*2f10*/  S2R R0, SR_TID.Y ;  /* 0x0000000000007919 */ /* 0x000e660000002200 */
[----:B------:R-:W-:Y:S01]  /*2f20*/  USEL UR5, URZ, UR4, !UP0 ;  /* 0x00000004ff057287 */ /* 0x000fe2000c000000 */
[----:B------:R-:W1:Y:S03]  /*2f30*/  S2R R7, SR_TID.X ;  /* 0x0000000000077919 */ /* 0x000e660000002100 */
[----:B------:R-:W-:-:S04]  /*2f40*/  UIADD3 UR4, UPT, UPT, -UR5, UR4, URZ ;  /* 0x0000000405047290 */ /* 0x000fc8000fffe1ff */
[----:B------:R-:W-:Y:S01]  /*2f50*/  UISETP.GE.AND UP0, UPT, UR4, 0x1, UPT ;  /* 0x000000010400788c */ /* 0x000fe2000bf06270 */
[----:B0-----:R-:W-:Y:S02]  /*2f60*/  LEA R9, R9, R6, 0x18 ;  /* 0x0000000609097211 */ /* 0x001fe400078ec0ff */
[----:B-1----:R-:W-:Y:S02]  /*2f70*/  LEA R6, R0, R7, 0x7 ;  /* 0x0000000700067211 */ /* 0x002fe400078e38ff */
[----:B------:R-:W-:Y:S02]  /*2f80*/  SHF.R.U32.HI R11, RZ, 0x4, R7 ;  /* 0x00000004ff0b7819 */ /* 0x000fe40000011607 */
[----:B------:R-:W-:Y:S02]  /*2f90*/  LEA R6, R6, R9, 0x2 ;  /* 0x0000000906067211 */ /* 0x000fe400078e10ff */
[----:B------:R-:W-:Y:S02]  /*2fa0*/  SHF.L.U32 R7, R7, 0x2, RZ ;  /* 0x0000000207077819 */ /* 0x000fe400000006ff */
[----:B------:R-:W-:Y:S01]  /*2fb0*/  LEA R8, R0, R11, 0x1 ;  /* 0x0000000b00087211 */ /* 0x000fe200078e08ff */
[----:B-----5:R-:W-:Y:S01]  /*2fc0*/  STS [R6], R5 ;  /* 0x0000000506007388 */ /* 0x020fe20000000800 */
[----:B------:R-:W-:-:S02]  /*2fd0*/  LOP3.LUT R0, R7, 0x3c, RZ, 0xc0, !PT ;  /* 0x0000003c07007812 */ /* 0x000fc400078ec0ff */
[----:B------:R-:W-:Y:S01]  /*2fe0*/  LEA R8, R8, R9, 0x2 ;  /* 0x0000000908087211 */ /* 0x000fe200078e10ff */
[----:B------:R-:W-:Y:S01]  /*2ff0*/  STS [R6+0x80], R2 ;  /* 0x0000800206007388 */ /* 0x000fe20000000800 */
[----:B------:R-:W-:-:S03]  /*3000*/  IADD3 R0, PT, PT, R0, 0x100, R9 ;  /* 0x0000010000007810 */ /* 0x000fc60007ffe009 */
[----:B------:R-:W-:Y:S04]  /*3010*/  STS [R6+0x100], R3 ;  /* 0x0001000306007388 */ /* 0x000fe80000000800 */
[----:B------:R0:W-:Y:S02]  /*3020*/  STS [R6+0x180], R4 ;  /* 0x0001800406007388 */ /* 0x0001e40000000800 */
[----:B0-----:R-:W-:Y:S01]  /*3030*/  IADD3 R4, PT, PT, R8, 0x1000, RZ ;  /* 0x0000100008047810 */ /* 0x001fe20007ffe0ff */
[----:B------:R-:W-:Y:S06]  /*3040*/  BAR.SYNC.DEFER_BLOCKING 0x0 ;  /* 0x0000000000007b1d */ /* 0x000fec0000010000 */
[----:B------:R-:W-:Y:S05]  /*3050*/  BRA.U UP0, `(.L_x_3) ;  /* 0x0000001d00cc7547 */ /* 0x000fea000b800000 */
[----:B------:R-:W-:Y:S02]  /*3060*/  UIADD3 UR5, UPT, UPT, -UR4, 0x1, URZ ;  /* 0x0000000104057890 */ /* 0x000fe4000fffe1ff */
[----:B------:R-:W-:Y:S02]  /*3070*/  UPLOP3.LUT UP0, UPT, UPT, UPT, UPT, 0x80, 0x8 ;  /* 0x000000000008789c */ /* 0x000fe40003f0f070 */
[----:B------:R-:W-:-:S09]  /*3080*/  UISETP.GT.AND UP1, UPT, UR5, 0x3, UPT ;  /* 0x000000030500788c */ /* 0x000fd2000bf24270 */
[----:B------:R-:W-:Y:S05]  /*3090*/  BRA.U !UP1, `(.L_x_4) ;  /* 0x0000001509187547 */ /* 0x000fea000b800000 */
[----:B------:R-:W-:-:S11]  /*30a0*/  UPLOP3.LUT UP0, UPT, UPT, UPT, UPT, 0x40, 0x4 ;  /* 0x000000000004789c */ /* 0x000fd60003f0e870 */
.L_x_5:
[----:B------:R-:W-:Y:S01]  /*30b0*/  LDS R9, [R0+-0x100] ;  /* 0xffff000000097984 */ /* 0x000fe20000000800 */
[----:B------:R-:W-:-:S03]  /*30c0*/  UIADD3 UR4, UPT, UPT, UR4, 0x4, URZ ;  /* 0x0000000404047890 */ /* 0x000fc6000fffe0ff */
[----:B------:R-:W0:Y:S01]  /*30d0*/  LDS R79, [R4] ;  /* 0x00000000044f7984 */ /* 0x000e220000000800 */
[----:B------:R-:W-:-:S03]  /*30e0*/  UISETP.GE.AND UP1, UPT, UR4, -0x2, UPT ;  /* 0xfffffffe0400788c */ /* 0x000fc6000bf26270 */
[----:B------:R-:W1:Y:S04]  /*30f0*/  LDS R3, [R0+-0xc0] ;  /* 0xffff400000037984 */ /* 0x000e680000000800 */
[----:B------:R-:W2:Y:S04]  /*3100*/  LDS R8, [R0+-0x80] ;  /* 0xffff800000087984 */ /* 0x000ea80000000800 */
[----:B------:R-:W3:Y:S04]  /*3110*/  LDS R6, [R0+-0x40] ;  /* 0xffffc00000067984 */ /* 0x000ee80000000800 */
[----:B------:R-:W4:Y:S04]  /*3120*/  LDS R10, [R0] ;  /* 0x00000000000a7984 */ /* 0x000f280000000800 */
[----:B------:R-:W5:Y:S04]  /*3130*/  LDS R7, [R0+0x40] ;  /* 0x0000400000077984 */ /* 0x000f680000000800 */
[----:B------:R-:W5:Y:S04]  /*3140*/  LDS R5, [R0+0x80] ;  /* 0x0000800000057984 */ /* 0x000f680000000800 */
[----:B------:R-:W5:Y:S04]  /*3150*/  LDS R47, [R4+0x40] ;  /* 0x00004000042f7984 */ /* 0x000f680000000800 */
[----:B------:R-:W5:Y:S04]  /*3160*/  LDS R46, [R4+0x80] ;  /* 0x00008000042e7984 */ /* 0x000f680000000800 */
[----:B------:R-:W5:Y:S04]  /*3170*/  LDS R12, [R4+0xc0] ;  /* 0x0000c000040c7984 */ /* 0x000f680000000800 */
[----:B------:R-:W5:Y:S01]  /*3180*/  LDS R11, [R4+0x100] ;  /* 0x00010000040b7984 */ /* 0x000f620000000800 */
        /* <DEDUP_REMOVED lines=9> */
[-C--:B-----5:R-:W-:Y:S02]  /*3220*/  FFMA R18, R7, R79.reuse, R18 ;  /* 0x0000004f07127223 */ /* 0x0a0fe40000000012 */
[----:B------:R-:W-:Y:S01]  /*3230*/  LDS R82, [R0+0x100] ;  /* 0x0001000000527984 */ /* 0x000fe20000000800 */
[----:B------:R-:W-:-:S03]  /*3240*/  FFMA R19, R5, R79, R19 ;  /* 0x0000004f05137223 */ /* 0x000fc60000000013 */
[----:B------:R-:W-:Y:S01]  /*3250*/  LDS R81, [R0+0x200] ;  /* 0x0002000000517984 */ /* 0x000fe20000000800 */
[-C--:B------:R-:W-:Y:S01]  /*3260*/  FFMA R27, R5, R47.reuse, R27 ;  /* 0x0000002f051b7223 */ /* 0x080fe2000000001b */
[-C--:B------:R-:W-:Y:S01]  /*3270*/  FFMA R21, R9, R47.reuse, R21 ;  /* 0x0000002f09157223 */ /* 0x080fe20000000015 */
[-C--:B------:R-:W-:Y:S01]  /*3280*/  FFMA R22, R3, R47.reuse, R22 ;  /* 0x0000002f03167223 */ /* 0x080fe20000000016 */
[-C--:B------:R-:W-:Y:S01]  /*3290*/  FFMA R23, R8, R47.reuse, R23 ;  /* 0x0000002f08177223 */ /* 0x080fe20000000017 */
[----:B------:R-:W-:Y:S01]  /*32a0*/  FFMA R35, R5, R46, R35 ;  /* 0x0000002e05237223 */ /* 0x000fe20000000023 */
[-C--:B------:R-:W-:Y:S01]  /*32b0*/  FFMA R24, R6, R47.reuse, R24 ;  /* 0x0000002f06187223 */ /* 0x080fe20000000018 */
[-C--:B------:R-:W-:Y:S01]  /*32c0*/  FFMA R25, R10, R47.reuse, R25 ;  /* 0x0000002f0a197223 */ /* 0x080fe20000000019 */
[----:B------:R-:W-:Y:S01]  /*32d0*/  FFMA R26, R7, R47, R26 ;  /* 0x0000002f071a7223 */ /* 0x000fe2000000001a */
[----:B------:R-:W-:Y:S01]  /*32e0*/  FFMA R43, R5, R12, R43 ;  /* 0x0000000c052b7223 */ /* 0x000fe2000000002b */
[-C--:B------:R-:W-:Y:S01]  /*32f0*/  FFMA R29, R9, R46.reuse, R29 ;  /* 0x0000002e091d7223 */ /* 0x080fe2000000001d */
[-C--:B------:R-:W-:Y:S01]  /*3300*/  FFMA R30, R3, R46.reuse, R30 ;  /* 0x0000002e031e7223 */ /* 0x080fe2000000001e */
[-C--:B------:R-:W-:Y:S01]  /*3310*/  FFMA R31, R8, R46.reuse, R31 ;  /* 0x0000002e081f7223 */ /* 0x080fe2000000001f */
[----:B------:R-:W-:Y:S01]  /*3320*/  FFMA R55, R5, R11, R55 ;  /* 0x0000000b05377223 */ /* 0x000fe20000000037 */
        /* <DEDUP_REMOVED lines=9> */
[C---:B------:R-:W-:Y:S01]  /*33c0*/  FFMA R63, R5.reuse, R78, R63 ;  /* 0x0000004e053f7223 */ /* 0x040fe2000000003f */
[----:B-1----:R-:W-:Y:S01]  /*33d0*/  FFMA R71, R5, R88, R71 ;  /* 0x0000005805477223 */ /* 0x002fe20000000047 */
[C---:B--2---:R-:W-:Y:S01]  /*33e0*/  FFMA R20, R2.reuse, R79, R20 ;  /* 0x0000004f02147223 */ /* 0x044fe20000000014 */
[C---:B------:R-:W-:Y:S01]  /*33f0*/  FFMA R28, R2.reuse, R47, R28 ;  /* 0x0000002f021c7223 */ /* 0x040fe2000000001c */
[----:B------:R-:W-:Y:S01]  /*3400*/  FFMA R36, R2, R46, R36 ;  /* 0x0000002e02247223 */ /* 0x000fe20000000024 */
        /* <DEDUP_REMOVED lines=13> */
[C---:B------:R-:W-:Y:S01]  /*34e0*/  FFMA R56, R2.reuse, R11, R56 ;  /* 0x0000000b02387223 */ /* 0x040fe20000000038 */
[----:B------:R-:W-:Y:S01]  /*34f0*/  FFMA R78, R2, R78, R64 ;  /* 0x0000004e024e7223 */ /* 0x000fe20000000040 */
[-C--:B------:R-:W-:Y:S01]  /*3500*/  FFMA R65, R9, R88.reuse, R65 ;  /* 0x0000005809417223 */ /* 0x080fe20000000041 */
[-C--:B------:R-:W-:Y:S01]  /*3510*/  FFMA R66, R3, R88.reuse, R66 ;  /* 0x0000005803427223 */ /* 0x080fe20000000042 */
[-C--:B---3--:R-:W-:Y:S01]  /*3520*/  FFMA R5, R5, R87.reuse, R84 ;  /* 0x0000005705057223 */ /* 0x088fe20000000054 */
[----:B------:R-:W-:Y:S01]  /*3530*/  LDS R11, [R0+0x140] ;  /* 0x00014000000b7984 */ /* 0x000fe20000000800 */
[-C--:B------:R-:W-:Y:S01]  /*3540*/  FFMA R9, R9, R87.reuse, R73 ;  /* 0x0000005709097223 */ /* 0x080fe20000000049 */
[-C--:B------:R-:W-:Y:S01]  /*3550*/  FFMA R3, R3, R87.reuse, R74 ;  /* 0x0000005703037223 */ /* 0x080fe2000000004a */
[-C--:B------:R-:W-:Y:S01]  /*3560*/  FFMA R67, R8, R88.reuse, R67 ;  /* 0x0000005808437223 */ /* 0x080fe20000000043 */
[----:B------:R-:W-:Y:S01]  /*3570*/  LDS R47, [R0+0x180] ;  /* 0x00018000002f7984 */ /* 0x000fe20000000800 */
[-C--:B------:R-:W-:Y:S01]  /*3580*/  FFMA R68, R6, R88.reuse, R68 ;  /* 0x0000005806447223 */ /* 0x080fe20000000044 */
[-C--:B------:R-:W-:Y:S01]  /*3590*/  FFMA R69, R10, R88.reuse, R69 ;  /* 0x000000580a457223 */ /* 0x080fe20000000045 */
[CC--:B------:R-:W-:Y:S01]  /*35a0*/  FFMA R70, R7.reuse, R88.reuse, R70 ;  /* 0x0000005807467223 */ /* 0x0c0fe20000000046 */
[----:B------:R-:W-:Y:S01]  /*35b0*/  LDS R64, [R0+0x1c0] ;  /* 0x0001c00000407984 */ /* 0x000fe20000000800 */
[----:B------:R-:W-:Y:S01]  /*35c0*/  FFMA R72, R2, R88, R72 ;  /* 0x0000005802487223 */ /* 0x000fe20000000048 */
[-C--:B------:R-:W-:Y:S01]  /*35d0*/  FFMA R8, R8, R87.reuse, R75 ;  /* 0x0000005708087223 */ /* 0x080fe2000000004b */
[-C--:B------:R-:W-:Y:S01]  /*35e0*/  FFMA R6, R6, R87.reuse, R76 ;  /* 0x0000005706067223 */ /* 0x080fe2000000004c */
[----:B------:R-:W-:Y:S01]  /*35f0*/  LDS R46, [R0+0x240] ;  /* 0x00024000002e7984 */ /* 0x000fe20000000800 */
[-C--:B------:R-:W-:Y:S01]  /*3600*/  FFMA R10, R10, R87.reuse, R77 ;  /* 0x000000570a0a7223 */ /* 0x080fe2000000004d */
[-C--:B------:R-:W-:Y:S01]  /*3610*/  FFMA R7, R7, R87.reuse, R80 ;  /* 0x0000005707077223 */ /* 0x080fe20000000050 */
[----:B------:R-:W-:Y:S01]  /*3620*/  FFMA R2, R2, R87, R83 ;  /* 0x0000005702027223 */ /* 0x000fe20000000053 */
[----:B------:R-:W-:Y:S04]  /*3630*/  LDS R12, [R0+0x280] ;  /* 0x00028000000c7984 */ /* 0x000fe80000000800 */
[----:B------:R-:W-:Y:S04]  /*3640*/  LDS R79, [R0+0x2c0] ;  /* 0x0002c000004f7984 */ /* 0x000fe80000000800 */
[----:B------:R-:W0:Y:S04]  /*3650*/  LDS R85, [R4+0x280] ;  /* 0x0002800004557984 */ /* 0x000e280000000800 */
[----:B------:R-:W1:Y:S04]  /*3660*/  LDS R84, [R4+0x340] ;  /* 0x0003400004547984 */ /* 0x000e680000000800 */
[----:B------:R-:W2:Y:S04]  /*3670*/  LDS R86, [R4+0x240] ;  /* 0x0002400004567984 */ /* 0x000ea80000000800 */
[----:B------:R-:W3:Y:S04]  /*3680*/  LDS R74, [R4+0x2c0] ;  /* 0x0002c000044a7984 */ /* 0x000ee80000000800 */
[----:B------:R-:W4:Y:S04]  /*3690*/  LDS R73, [R4+0x300] ;  /* 0x0003000004497984 */ /* 0x000f280000000800 */
[----:B------:R-:W5:Y:S04]  /*36a0*/  LDS R89, [R4+0x200] ;  /* 0x0002000004597984 */ /* 0x000f680000000800 */
[----:B------:R-:W5:Y:S04]  /*36b0*/  LDS R88, [R4+0x380] ;  /* 0x0003800004587984 */ /* 0x000f680000000800 */
[----:B------:R-:W-:Y:S04]  /*36c0*/  LDS R75, [R0+0x300] ;  /* 0x00030000004b7984 */ /* 0x000fe80000000800 */
[----:B------:R-:W-:Y:S04]  /*36d0*/  LDS R83, [R0+0x340] ;  /* 0x0003400000537984 */ /* 0x000fe80000000800 */
[----:B------:R-:W-:Y:S01]  /*36e0*/  LDS R80, [R0+0x380] ;  /* 0x0003800000507984 */ /* 0x000fe20000000800 */
        /* <DEDUP_REMOVED lines=31> */
[----:B------:R-:W0:Y:S01]  /*38e0*/  LDS R85, [R4+0x3c0] ;  /* 0x0003c00004557984 */ /* 0x000e220000000800 */
[-C--:B----4-:R-:W-:Y:S01]  /*38f0*/  FFMA R45, R82, R73.reuse, R45 ;  /* 0x00000049522d7223 */ /* 0x090fe2000000002d */
        /* <DEDUP_REMOVED lines=8> */
[----:B------:R-:W-:Y:S01]  /*3980*/  LDS R74, [R0+0x3c0] ;  /* 0x0003c000004a7984 */ /* 0x000fe20000000800 */
[-C--:B-----5:R-:W-:Y:S01]  /*3990*/  FFMA R15, R47, R89.reuse, R15 ;  /* 0x000000592f0f7223 */ /* 0x0a0fe2000000000f */
[-C--:B------:R-:W-:Y:S01]  /*39a0*/  FFMA R16, R64, R89.reuse, R16 ;  /* 0x0000005940107223 */ /* 0x080fe20000000010 */
[-C--:B------:R-:W-:Y:S01]  /*39b0*/  FFMA R17, R81, R89.reuse, R17 ;  /* 0x0000005951117223 */ /* 0x080fe20000000011 */
[----:B------:R-:W-:Y:S01]  /*39c0*/  LDS R78, [R0+0x400] ;  /* 0x00040000004e7984 */ /* 0x000fe20000000800 */
[-C--:B------:R-:W-:Y:S01]  /*39d0*/  FFMA R18, R46, R89.reuse, R18 ;  /* 0x000000592e127223 */ /* 0x080fe20000000012 */
        /* <DEDUP_REMOVED lines=14> */
[----:B------:R-:W1:Y:S01]  /*3ac0*/  LDS R86, [R4+0x480] ;  /* 0x0004800004567984 */ /* 0x000e620000000800 */
[----:B------:R-:W-:-:S03]  /*3ad0*/  FFMA R71, R12, R88, R71 ;  /* 0x000000580c477223 */ /* 0x000fc60000000047 */
[----:B------:R-:W2:Y:S04]  /*3ae0*/  LDS R89, [R4+0x400] ;  /* 0x0004000004597984 */ /* 0x000ea80000000800 */
[----:B------:R-:W3:Y:S01]  /*3af0*/  LDS R87, [R4+0x440] ;  /* 0x0004400004577984 */ /* 0x000ee20000000800 */
        /* <DEDUP_REMOVED lines=8> */
[----:B------:R-:W0:Y:S04]  /*3b80*/  LDS R11, [R4+0x4c0] ;  /* 0x0004c000040b7984 */ /* 0x000e280000000800 */
[----:B------:R-:W4:Y:S04]  /*3b90*/  LDS R6, [R4+0x500] ;  /* 0x0005000004067984 */ /* 0x000f280000000800 */
[----:B------:R-:W5:Y:S04]  /*3ba0*/  LDS R82, [R4+0x540] ;  /* 0x0005400004527984 */ /* 0x000f680000000800 */
[----:B------:R-:W5:Y:S04]  /*3bb0*/  LDS R85, [R4+0x580] ;  /* 0x0005800004557984 */ /* 0x000f680000000800 */
[----:B------:R-:W-:Y:S04]  /*3bc0*/  LDS R12, [R0+0x500] ;  /* 0x00050000000c7984 */ /* 0x000fe80000000800 */
        /* <DEDUP_REMOVED lines=9> */
[C---:B--2---:R-:W-:Y:S01]  /*3c60*/  FFMA R15, R80.reuse, R89, R15 ;  /* 0x00000059500f7223 */ /* 0x044fe2000000000f */
[----:B------:R-:W1:Y:S01]  /*3c70*/  LDS R86, [R4+0x5c0] ;  /* 0x0005c00004567984 */ /* 0x000e620000000800 */
[----:B---3--:R-:W-:Y:S01]  /*3c80*/  FFMA R23, R80, R87, R23 ;  /* 0x0000005750177223 */ /* 0x008fe20000000017 */
[-C--:B------:R-:W-:Y:S01]  /*3c90*/  FFMA R13, R75, R89.reuse, R13 ;  /* 0x000000594b0d7223 */ /* 0x080fe2000000000d */
[-C--:B------:R-:W-:Y:S01]  /*3ca0*/  FFMA R14, R83, R89.reuse, R14 ;  /* 0x00000059530e7223 */ /* 0x080fe2000000000e */
[CC--:B------:R-:W-:Y:S01]  /*3cb0*/  FFMA R16, R74.reuse, R89.reuse, R16 ;  /* 0x000000594a107223 */ /* 0x0c0fe20000000010 */
[----:B------:R-:W-:Y:S01]  /*3cc0*/  FFMA R19, R73, R89, R19 ;  /* 0x0000005949137223 */ /* 0x000fe20000000013 */
[-C--:B------:R-:W-:Y:S01]  /*3cd0*/  FFMA R21, R75, R87.reuse, R21 ;  /* 0x000000574b157223 */ /* 0x080fe20000000015 */
[-C--:B------:R-:W-:Y:S01]  /*3ce0*/  FFMA R22, R83, R87.reuse, R22 ;  /* 0x0000005753167223 */ /* 0x080fe20000000016 */
[----:B------:R-:W-:Y:S01]  /*3cf0*/  FFMA R24, R74, R87, R24 ;  /* 0x000000574a187223 */ /* 0x000fe20000000018 */
[----:B0-----:R-:W-:Y:S01]  /*3d00*/  FFMA R39, R80, R11, R39 ;  /* 0x0000000b50277223 */ /* 0x001fe20000000027 */
[-C--:B------:R-:W-:Y:S01]  /*3d10*/  FFMA R25, R78, R87.reuse, R25 ;  /* 0x000000574e197223 */ /* 0x080fe20000000019 */
[-C--:B------:R-:W-:Y:S01]  /*3d20*/  FFMA R26, R77, R87.reuse, R26 ;  /* 0x000000574d1a7223 */ /* 0x080fe2000000001a */
[-C--:B------:R-:W-:Y:S01]  /*3d30*/  FFMA R27, R73, R87.reuse, R27 ;  /* 0x00000057491b7223 */ /* 0x080fe2000000001b */
[----:B----4-:R-:W-:Y:S01]  /*3d40*/  FFMA R51, R80, R6, R51 ;  /* 0x0000000650337223 */ /* 0x010fe20000000033 */
[----:B------:R-:W-:Y:S01]  /*3d50*/  FFMA R28, R76, R87, R28 ;  /* 0x000000574c1c7223 */ /* 0x000fe2000000001c */
[-C--:B------:R-:W-:Y:S01]  /*3d60*/  FFMA R37, R75, R11.reuse, R37 ;  /* 0x0000000b4b257223 */ /* 0x080fe20000000025 */
[----:B------:R-:W-:Y:S01]  /*3d70*/  FFMA R38, R83, R11, R38 ;  /* 0x0000000b53267223 */ /* 0x000fe20000000026 */
[-C--:B-----5:R-:W-:Y:S01]  /*3d80*/  FFMA R57, R75, R82.reuse, R57 ;  /* 0x000000524b397223 */ /* 0x0a0fe20000000039 */
[-C--:B------:R-:W-:Y:S01]  /*3d90*/  FFMA R58, R83, R82.reuse, R58 ;  /* 0x00000052533a7223 */ /* 0x080fe2000000003a */
[-C--:B------:R-:W-:Y:S01]  /*3da0*/  FFMA R59, R80, R82.reuse, R59 ;  /* 0x00000052503b7223 */ /* 0x080fe2000000003b */
[-C--:B------:R-:W-:Y:S01]  /*3db0*/  FFMA R60, R74, R82.reuse, R60 ;  /* 0x000000524a3c7223 */ /* 0x080fe2000000003c */
[-C--:B------:R-:W-:Y:S01]  /*3dc0*/  FFMA R61, R78, R82.reuse, R61 ;  /* 0x000000524e3d7223 */ /* 0x080fe2000000003d */
[-C--:B------:R-:W-:Y:S01]  /*3dd0*/  FFMA R62, R77, R82.reuse, R62 ;  /* 0x000000524d3e7223 */ /* 0x080fe2000000003e */
[----:B------:R-:W-:Y:S01]  /*3de0*/  FFMA R63, R73, R82, R63 ;  /* 0x00000052493f7223 */ /* 0x000fe2000000003f */
[----:B------:R-:W-:Y:S01]  /*3df0*/  FFMA R67, R80, R85, R67 ;  /* 0x0000005550437223 */ /* 0x000fe20000000043 */
        /* <DEDUP_REMOVED lines=25> */
[----:B------:R-:W0:Y:S01]  /*3f90*/  LDS R11, [R0+0x540] ;  /* 0x00054000000b7984 */ /* 0x000e220000000800 */
[CC--:B------:R-:W-:Y:S01]  /*3fa0*/  FFMA R81, R78.reuse, R86.reuse, R81 ;  /* 0x000000564e517223 */ /* 0x0c0fe20000000051 */
[CC--:B------:R-:W-:Y:S01]  /*3fb0*/  FFMA R46, R77.reuse, R86.reuse, R46 ;  /* 0x000000564d2e7223 */ /* 0x0c0fe2000000002e */
[-C--:B------:R-:W-:Y:S01]  /*3fc0*/  FFMA R17, R78, R89.reuse, R17 ;  /* 0x000000594e117223 */ /* 0x080fe20000000011 */
[----:B------:R-:W1:Y:S01]  /*3fd0*/  LDS R10, [R0+0x580] ;  /* 0x00058000000a7984 */ /* 0x000e620000000800 */
[-C--:B------:R-:W-:Y:S01]  /*3fe0*/  FFMA R18, R77, R89.reuse, R18 ;  /* 0x000000594d127223 */ /* 0x080fe20000000012 */
[C---:B------:R-:W-:Y:S01]  /*3ff0*/  FFMA R20, R76.reuse, R89, R20 ;  /* 0x000000594c147223 */ /* 0x040fe20000000014 */
[----:B------:R-:W-:Y:S01]  /*4000*/  FFMA R79, R76, R86, R79 ;  /* 0x000000564c4f7223 */ /* 0x000fe2000000004f */
[----:B------:R-:W2:Y:S01]  /*4010*/  LDS R6, [R0+0x5c0] ;  /* 0x0005c00000067984 */ /* 0x000ea20000000800 */
[----:B------:R-:W-:-:S03]  /*4020*/  FFMA R13, R12, R88, R13 ;  /* 0x000000580c0d7223 */ /* 0x000fc6000000000d */
[----:B------:R-:W3:Y:S04]  /*4030*/  LDS R7, [R0+0x600] ;  /* 0x0006000000077984 */ /* 0x000ee80000000800 */
[----:B------:R-:W4:Y:S04]  /*4040*/  LDS R5, [R0+0x640] ;  /* 0x0006400000057984 */ /* 0x000f280000000800 */
[----:B------:R-:W5:Y:S04]  /*4050*/  LDS R84, [R0+0x680] ;  /* 0x0006800000547984 */ /* 0x000f680000000800 */
[----:B------:R0:W5:Y:S04]  /*4060*/  LDS R2, [R0+0x6c0] ;  /* 0x0006c00000027984 */ /* 0x0001680000000800 */
[----:B------:R-:W5:Y:S04]  /*4070*/  LDS R87, [R4+0x640] ;  /* 0x0006400004577984 */ /* 0x000f680000000800 */
[----:B------:R-:W5:Y:S01]  /*4080*/  LDS R85, [R4+0x680] ;  /* 0x0006800004557984 */ /* 0x000f620000000800 */
[----:B0-----:R-:W-:-:S03]  /*4090*/  IADD3 R0, PT, PT, R0, 0x800, RZ ;  /* 0x0000080000007810 */ /* 0x001fc60007ffe0ff */
[----:B------:R-:W0:Y:S04]  /*40a0*/  LDS R75, [R4+0x6c0] ;  /* 0x0006c000044b7984 */ /* 0x000e280000000800 */
[----:B------:R-:W0:Y:S01]  /*40b0*/  LDS R74, [R4+0x700] ;  /* 0x00070000044a7984 */ /* 0x000e220000000800 */
[----:B------:R-:W-:-:S03]  /*40c0*/  FFMA R14, R11, R88, R14 ;  /* 0x000000580b0e7223 */ /* 0x000fc6000000000e */
[----:B------:R-:W0:Y:S01]  /*40d0*/  LDS R64, [R4+0x740] ;  /* 0x0007400004407984 */ /* 0x000e220000000800 */
[----:B-1----:R-:W-:-:S03]  /*40e0*/  FFMA R15, R10, R88, R15 ;  /* 0x000000580a0f7223 */ /* 0x002fc6000000000f */
[----:B------:R-:W1:Y:S01]  /*40f0*/  LDS R73, [R4+0x780] ;  /* 0x0007800004497984 */ /* 0x000e620000000800 */
[----:B--2---:R-:W-:-:S03]  /*4100*/  FFMA R16, R6, R88, R16 ;  /* 0x0000005806107223 */ /* 0x004fc60000000010 */
[----:B------:R2:W1:Y:S01]  /*4110*/  LDS R83, [R4+0x7c0] ;  /* 0x0007c00004537984 */ /* 0x0004620000000800 */
[-C--:B---3--:R-:W-:Y:S01]  /*4120*/  FFMA R17, R7, R88.reuse, R17 ;  /* 0x0000005807117223 */ /* 0x088fe20000000011 */
[-C--:B----4-:R-:W-:Y:S01]  /*4130*/  FFMA R18, R5, R88.reuse, R18 ;  /* 0x0000005805127223 */ /* 0x090fe20000000012 */
[-C--:B-----5:R-:W-:Y:S01]  /*4140*/  FFMA R19, R84, R88.reuse, R19 ;  /* 0x0000005854137223 */ /* 0x0a0fe20000000013 */
[----:B--2---:R-:W-:Y:S01]  /*4150*/  IADD3 R4, PT, PT, R4, 0x800, RZ ;  /* 0x0000080004047810 */ /* 0x004fe20007ffe0ff */
[----:B------:R-:W-:Y:S01]  /*4160*/  FFMA R20, R2, R88, R20 ;  /* 0x0000005802147223 */ /* 0x000fe20000000014 */
[-C--:B------:R-:W-:Y:S01]  /*4170*/  FFMA R27, R84, R87.reuse, R27 ;  /* 0x00000057541b7223 */ /* 0x080fe2000000001b */
[-C--:B------:R-:W-:Y:S01]  /*4180*/  FFMA R21, R12, R87.reuse, R21 ;  /* 0x000000570c157223 */ /* 0x080fe20000000015 */
[-C--:B------:R-:W-:Y:S01]  /*4190*/  FFMA R22, R11, R87.reuse, R22 ;  /* 0x000000570b167223 */ /* 0x080fe20000000016 */
[----:B------:R-:W-:Y:S01]  /*41a0*/  FFMA R23, R10, R87, R23 ;  /* 0x000000570a177223 */ /* 0x000fe20000000017 */
        /* <DEDUP_REMOVED lines=50> */
[C---:B------:R-:W-:Y:S01]  /*44d0*/  FFMA R64, R2.reuse, R64, R82 ;  /* 0x0000004002407223 */ /* 0x040fe20000000052 */
[----:B------:R-:W-:Y:S01]  /*44e0*/  FFMA R83, R2, R83, R79 ;  /* 0x0000005302537223 */ /* 0x000fe2000000004f */
[----:B------:R-:W-:Y:S06]  /*44f0*/  BRA.U !UP1, `(.L_x_5) ;  /* 0xffffffe909ec7547 */ /* 0x000fec000b83ffff */
.L_x_4:
[----:B------:R-:W-:-:S04]  /*4500*/  UIADD3 UR5, UPT, UPT, -UR4, 0x1, URZ ;  /* 0x0000000104057890 */ /* 0x000fc8000fffe1ff */
[----:B------:R-:W-:-:S09]  /*4510*/  UISETP.GT.AND UP1, UPT, UR5, 0x1, UPT ;  /* 0x000000010500788c */ /* 0x000fd2000bf24270 */
[----:B------:R-:W-:Y:S05]  /*4520*/  BRA.U !UP1, `(.L_x_6) ;  /* 0x0000000909907547 */ /* 0x000fea000b800000 */
[----:B------:R-:W-:Y:S01]  /*4530*/  LDS R82, [R0+-0x100] ;  /* 0xffff000000527984 */ /* 0x000fe20000000800 */
[----:B------:R-:W-:Y:S02]  /*4540*/  UIADD3 UR4, UPT, UPT, UR4, 0x2, URZ ;  /* 0x0000000204047890 */ /* 0x000fe4000fffe0ff */
[----:B------:R-:W-:Y:S01]  /*4550*/  UPLOP3.LUT UP0, UPT, UPT, UPT, UPT, 0x40, 0x4 ;  /* 0x000000000004789c */ /* 0x000fe20003f0e870 */
[----:B------:R-:W0:Y:S04]  /*4560*/  LDS R10, [R4] ;  /* 0x00000000040a7984 */ /* 0x000e280000000800 */
        /* <DEDUP_REMOVED lines=22> */
[----:B------:R-:W4:Y:S01]  /*46d0*/  LDS R88, [R4+0x200] ;  /* 0x0002000004587984 */ /* 0x000f220000000800 */
[----:B------:R-:W-:-:S03]  /*46e0*/  FFMA R20, R46, R10, R20 ;  /* 0x0000000a2e147223 */ /* 0x000fc60000000014 */
[----:B------:R-:W5:Y:S01]  /*46f0*/  LDS R11, [R0+0x140] ;  /* 0x00014000000b7984 */ /* 0x000f620000000800 */
        /* <DEDUP_REMOVED lines=53> */
[----:B------:R-:W0:Y:S01]  /*4a50*/  LDS R10, [R0+0x180] ;  /* 0x00018000000a7984 */ /* 0x000e220000000800 */
[-C--:B------:R-:W-:Y:S01]  /*4a60*/  FFMA R73, R82, R87.reuse, R73 ;  /* 0x0000005752497223 */ /* 0x080fe20000000049 */
[-C--:B------:R-:W-:Y:S01]  /*4a70*/  FFMA R74, R81, R87.reuse, R74 ;  /* 0x00000057514a7223 */ /* 0x080fe2000000004a */
[----:B------:R-:W-:Y:S01]  /*4a80*/  FFMA R77, R78, R87, R77 ;  /* 0x000000574e4d7223 */ /* 0x000fe2000000004d */
[----:B------:R-:W1:Y:S01]  /*4a90*/  LDS R9, [R0+0x1c0] ;  /* 0x0001c00000097984 */ /* 0x000e620000000800 */
[-C--:B----4-:R-:W-:Y:S01]  /*4aa0*/  FFMA R13, R12, R88.reuse, R13 ;  /* 0x000000580c0d7223 */ /* 0x090fe2000000000d */
[----:B-----5:R-:W-:-:S02]  /*4ab0*/  FFMA R14, R11, R88, R14 ;  /* 0x000000580b0e7223 */ /* 0x020fc4000000000e */
[----:B------:R-:W2:Y:S04]  /*4ac0*/  LDS R8, [R0+0x200] ;  /* 0x0002000000087984 */ /* 0x000ea80000000800 */
[----:B------:R-:W3:Y:S04]  /*4ad0*/  LDS R7, [R0+0x240] ;  /* 0x0002400000077984 */ /* 0x000ee80000000800 */
[----:B------:R-:W4:Y:S04]  /*4ae0*/  LDS R6, [R0+0x280] ;  /* 0x0002800000067984 */ /* 0x000f280000000800 */
[----:B------:R5:W4:Y:S04]  /*4af0*/  LDS R5, [R0+0x2c0] ;  /* 0x0002c00000057984 */ /* 0x000b280000000800 */
[----:B------:R-:W4:Y:S04]  /*4b00*/  LDS R86, [R4+0x240] ;  /* 0x0002400004567984 */ /* 0x000f280000000800 */
[----:B------:R-:W4:Y:S01]  /*4b10*/  LDS R85, [R4+0x280] ;  /* 0x0002800004557984 */ /* 0x000f220000000800 */
[----:B-----5:R-:W-:-:S03]  /*4b20*/  IADD3 R0, PT, PT, R0, 0x400, RZ ;  /* 0x0000040000007810 */ /* 0x020fc60007ffe0ff */
[----:B------:R-:W5:Y:S04]  /*4b30*/  LDS R79, [R4+0x2c0] ;  /* 0x0002c000044f7984 */ /* 0x000f680000000800 */
[----:B------:R-:W5:Y:S04]  /*4b40*/  LDS R47, [R4+0x300] ;  /* 0x00030000042f7984 */ /* 0x000f680000000800 */
[----:B------:R-:W5:Y:S01]  /*4b50*/  LDS R46, [R4+0x340] ;  /* 0x00034000042e7984 */ /* 0x000f620000000800 */
[----:B0-----:R-:W-:-:S03]  /*4b60*/  FFMA R15, R10, R88, R15 ;  /* 0x000000580a0f7223 */ /* 0x001fc6000000000f */
[----:B------:R-:W0:Y:S01]  /*4b70*/  LDS R3, [R4+0x380] ;  /* 0x0003800004037984 */ /* 0x000e220000000800 */
[----:B-1----:R-:W-:-:S03]  /*4b80*/  FFMA R16, R9, R88, R16 ;  /* 0x0000005809107223 */ /* 0x002fc60000000010 */
[----:B------:R1:W0:Y:S01]  /*4b90*/  LDS R2, [R4+0x3c0] ;  /* 0x0003c00004027984 */ /* 0x0002220000000800 */
[-C--:B--2---:R-:W-:Y:S01]  /*4ba0*/  FFMA R17, R8, R88.reuse, R17 ;  /* 0x0000005808117223 */ /* 0x084fe20000000011 */
[-C--:B---3--:R-:W-:Y:S01]  /*4bb0*/  FFMA R18, R7, R88.reuse, R18 ;  /* 0x0000005807127223 */ /* 0x088fe20000000012 */
[-C--:B----4-:R-:W-:Y:S01]  /*4bc0*/  FFMA R19, R6, R88.reuse, R19 ;  /* 0x0000005806137223 */ /* 0x090fe20000000013 */
[----:B-1----:R-:W-:Y:S01]  /*4bd0*/  IADD3 R4, PT, PT, R4, 0x400, RZ ;  /* 0x0000040004047810 */ /* 0x002fe20007ffe0ff */
        /* <DEDUP_REMOVED lines=56> */
[----:B------:R-:W-:-:S07]  /*4f60*/  FFMA R83, R5, R2, R83 ;  /* 0x0000000205537223 */ /* 0x000fce0000000053 */
.L_x_6:
[----:B------:R-:W-:-:S09]  /*4f70*/  UISETP.NE.OR UP0, UPT, UR4, 0x1, UP0 ;  /* 0x000000010400788c */ /* 0x000fd20008705670 */
[----:B------:R-:W-:Y:S05]  /*4f80*/  BRA.U !UP0, `(.L_x_2) ;  /* 0x0000000508547547 */ /* 0x000fea000b800000 */
.L_x_3:
[----:B------:R-:W-:Y:S01]  /*4f90*/  LDS R10, [R0+-0x100] ;  /* 0xffff0000000a7984 */ /* 0x000fe20000000800 */
[----:B------:R-:W-:-:S03]  /*4fa0*/  UIADD3 UR4, UPT, UPT, UR4, 0x1, URZ ;  /* 0x0000000104047890 */ /* 0x000fc6000fffe0ff */
[----:B------:R-:W0:Y:S01]  /*4fb0*/  LDS R11, [R4] ;  /* 0x00000000040b7984 */ /* 0x000e220000000800 */
[----:B------:R-:W-:-:S03]  /*4fc0*/  UISETP.NE.AND UP0, UPT, UR4, 0x1, UPT ;  /* 0x000000010400788c */ /* 0x000fc6000bf05270 */
[----:B------:R-:W1:Y:S04]  /*4fd0*/  LDS R9, [R0+-0xc0] ;  /* 0xffff400000097984 */ /* 0x000e680000000800 */
[----:B------:R-:W2:Y:S04]  /*4fe0*/  LDS R8, [R0+-0x80] ;  /* 0xffff800000087984 */ /* 0x000ea80000000800 */
[----:B------:R-:W3:Y:S04]  /*4ff0*/  LDS R7, [R0+-0x40] ;  /* 0xffffc00000077984 */ /* 0x000ee80000000800 */
[----:B------:R-:W4:Y:S04]  /*5000*/  LDS R6, [R0] ;  /* 0x0000000000067984 */ /* 0x000f280000000800 */
[----:B------:R-:W5:Y:S04]  /*5010*/  LDS R5, [R0+0x40] ;  /* 0x0000400000057984 */ /* 0x000f680000000800 */
[----:B------:R-:W5:Y:S04]  /*5020*/  LDS R2, [R0+0x80] ;  /* 0x0000800000027984 */ /* 0x000f680000000800 */
[----:B------:R0:W5:Y:S04]  /*5030*/  LDS R3, [R0+0xc0] ;  /* 0x0000c00000037984 */ /* 0x0001680000000800 */
[----:B------:R-:W5:Y:S04]  /*5040*/  LDS R12, [R4+0x40] ;  /* 0x00004000040c7984 */ /* 0x000f680000000800 */
[----:B------:R-:W5:Y:S01]  /*5050*/  LDS R46, [R4+0x80] ;  /* 0x00008000042e7984 */ /* 0x000f620000000800 */
[----:B0-----:R-:W-:Y:S01]  /*5060*/  IADD3 R0, PT, PT, R0, 0x200, RZ ;  /* 0x0000020000007810 */ /* 0x001fe20007ffe0ff */
        /* <DEDUP_REMOVED lines=8> */
[-C--:B-----5:R-:W-:Y:S01]  /*50f0*/  FFMA R18, R5, R11.reuse, R18 ;  /* 0x0000000b05127223 */ /* 0x0a0fe20000000012 */
        /* <DEDUP_REMOVED lines=12> */
[----:B------:R-:W4:Y:S01]  /*51c0*/  LDS R12, [R4+0x1c0] ;  /* 0x0001c000040c7984 */ /* 0x000f220000000800 */
        /* <DEDUP_REMOVED lines=39> */
[-C--:B----4-:R-:W-:Y:S01]  /*5440*/  FFMA R73, R10, R12.reuse, R73 ;  /* 0x0000000c0a497223 */ /* 0x090fe20000000049 */
[-C--:B------:R-:W-:Y:S01]  /*5450*/  FFMA R74, R9, R12.reuse, R74 ;  /* 0x0000000c094a7223 */ /* 0x080fe2000000004a */
[-C--:B------:R-:W-:Y:S01]  /*5460*/  FFMA R75, R8, R12.reuse, R75 ;  /* 0x0000000c084b7223 */ /* 0x080fe2000000004b */
[-C--:B------:R-:W-:Y:S01]  /*5470*/  FFMA R76, R7, R12.reuse, R76 ;  /* 0x0000000c074c7223 */ /* 0x080fe2000000004c */
[-C--:B------:R-:W-:Y:S01]  /*5480*/  FFMA R77, R6, R12.reuse, R77 ;  /* 0x0000000c064d7223 */ /* 0x080fe2000000004d */
[-C--:B------:R-:W-:Y:S01]  /*5490*/  FFMA R80, R5, R12.reuse, R80 ;  /* 0x0000000c05507223 */ /* 0x080fe20000000050 */
[-C--:B------:R-:W-:Y:S01]  /*54a0*/  FFMA R84, R2, R12.reuse, R84 ;  /* 0x0000000c02547223 */ /* 0x080fe20000000054 */
[----:B------:R-:W-:Y:S01]  /*54b0*/  FFMA R83, R3, R12, R83 ;  /* 0x0000000c03537223 */ /* 0x000fe20000000053 */
[----:B------:R-:W-:Y:S01]  /*54c0*/  IADD3 R4, PT, PT, R4, 0x200, RZ ;  /* 0x0000020004047810 */ /* 0x000fe20007ffe0ff */
[----:B------:R-:W-:Y:S06]  /*54d0*/  BRA.U UP0, `(.L_x_3) ;  /* 0xfffffff900ac7547 */ /* 0x000fec000b83ffff */
.L_x_2:
[----:B------:R-:W0:Y:S01]  /*54e0*/  LDC R9, c[0x0][0x3a4] ;  /* 0x0000e900ff097b82 */ /* 0x000e220000000800 */
[----:B------:R-:W-:Y:S04]  /*54f0*/  STG.E desc[UR10][R48.64], R13 ;  /* 0x0000000d30007986 */ /* 0x000fe8000c10190a */
[----:B------:R-:W-:Y:S04]  /*5500*/  STG.E desc[UR10][R48.64+0x40], R14 ;  /* 0x0000400e30007986 */ /* 0x000fe8000c10190a */
[----:B------:R-:W-:Y:S04]  /*5510*/  STG.E desc[UR10][R48.64+0x80], R15 ;  /* 0x0000800f30007986 */ /* 0x000fe8000c10190a */
[----:B------:R-:W-:Y:S04]  /*5520*/  STG.E desc[UR10][R48.64+0xc0], R16 ;  /* 0x0000c01030007986 */ /* 0x000fe8000c10190a */
[----:B------:R-:W-:Y:S04]  /*5530*/  STG.E desc[UR10][R48.64+0x100], R17 ;  /* 0x0001001130007986 */ /* 0x000fe8000c10190a */
[----:B------:R-:W-:Y:S01]  /*5540*/  STG.E desc[UR10][R48.64+0x140], R18 ;  /* 0x0001401230007986 */ /* 0x000fe2000c10190a */
[----:B0-----:R-:W-:-:S03]  /*5550*/  SHF.L.U32 R9, R9, 0x4, RZ ;  /* 0x0000000409097819 */ /* 0x001fc600000006ff */
[----:B------:R-:W-:Y:S02]  /*5560*/  STG.E desc[UR10][R48.64+0x180], R19 ;  /* 0x0001801330007986 */ /* 0x000fe4000c10190a */
[C---:B-----5:R-:W-:Y:S02]  /*5570*/  IMAD.WIDE R2, R9.reuse, 0x4, R48 ;  /* 0x0000000409027825 */ /* 0x060fe400078e0230 */
[----:B------:R-:W-:Y:S04]  /*5580*/  STG.E desc[UR10][R48.64+0x1c0], R20 ;  /* 0x0001c01430007986 */ /* 0x000fe8000c10190a */
[----:B------:R-:W-:Y:S01]  /*5590*/  STG.E desc[UR10][R2.64], R21 ;  /* 0x0000001502007986 */ /* 0x000fe2000c10190a */
[----:B------:R-:W-:-:S03]  /*55a0*/  IMAD.WIDE R4, R9, 0x4, R2 ;  /* 0x0000000409047825 */ /* 0x000fc600078e0202 */
[----:B------:R-:W-:Y:S01]  /*55b0*/  STG.E desc[UR10][R2.64+0x40], R22 ;  /* 0x0000401602007986 */ /* 0x000fe2000c10190a */
[----:B------:R-:W-:-:S03]  /*55c0*/  IMAD.WIDE R6, R9, 0x4, R4 ;  /* 0x0000000409067825 */ /* 0x000fc600078e0204 */
[----:B------:R-:W-:Y:S04]  /*55d0*/  STG.E desc[UR10][R2.64+0x80], R23 ;  /* 0x0000801702007986 */ /* 0x000fe8000c10190a */
[----:B------:R-:W-:Y:S04]  /*55e0*/  STG.E desc[UR10][R2.64+0xc0], R24 ;  /* 0x0000c01802007986 */ /* 0x000fe8000c10190a */
[----:B------:R-:W-:Y:S04]  /*55f0*/  STG.E desc[UR10][R2.64+0x100], R25 ;  /* 0x0001001902007986 */ /* 0x000fe8000c10190a */
[----:B------:R-:W-:Y:S04]  /*5600*/  STG.E desc[UR10][R2.64+0x140], R26 ;  /* 0x0001401a02007986 */ /* 0x000fe8000c10190a */
[----:B------:R-:W-:Y:S04]  /*5610*/  STG.E desc[UR10][R2.64+0x180], R27 ;  /* 0x0001801b02007986 */ /* 0x000fe8000c10190a */
[----:B------:R0:W-:Y:S04]  /*5620*/  STG.E desc[UR10][R2.64+0x1c0], R28 ;  /* 0x0001c01c02007986 */ /* 0x0001e8000c10190a */
[----:B------:R-:W-:Y:S04]  /*5630*/  STG.E desc[UR10][R4.64], R29 ;  /* 0x0000001d04007986 */ /* 0x000fe8000c10190a */
[----:B------:R-:W-:Y:S01]  /*5640*/  STG.E desc[UR10][R4.64+0x40], R30 ;  /* 0x0000401e04007986 */ /* 0x000fe2000c10190a */
[----:B0-----:R-:W-:-:S03]  /*5650*/  IMAD.WIDE R2, R9, 0x4, R6 ;  /* 0x0000000409027825 */ /* 0x001fc600078e0206 */
        /* <DEDUP_REMOVED lines=48> */
[----:B------:R-:W-:Y:S01]  /*5960*/  STG.E desc[UR10][R2.64+0x1c0], R83 ;  /* 0x0001c05302007986 */ /* 0x000fe2000c10190a */
[----:B------:R-:W-:Y:S05]  /*5970*/  EXIT ;  /* 0x000000000000794d */ /* 0x000fea0003800000 */
.L_x_7:
[----:B------:R-:W-:-:S00]  /*5980*/  BRA `(.L_x_7) ;  /* 0xfffffffc00fc7947 */ /* 0x000fc0000383ffff */
[----:B------:R-:W-:-:S00]  /*5990*/  NOP ;  /* 0x0000000000007918 */ /* 0x000fc00000000000 */
        /* <DEDUP_REMOVED lines=14> */
.L_x_8:


//--------------------- .nv.shared._Z16cuk_dgemm_unrollPfPKfS1_iiii --------------------------
	.section	.nv.shared._Z16cuk_dgemm_unrollPfPKfS1_iiii,"aw",@nobits
	.sectionflags	@""
	.align	4
.nv.shared._Z16cuk_dgemm_unrollPfPKfS1_iiii:
	.zero		9216


//--------------------- .nv.shared.reserved.0     --------------------------
	.section	.nv.shared.reserved.0,"aw",@nobits
	.weak		__nv_reservedSMEM_offset_0_alias
	.size		__nv_reservedSMEM_offset_0_alias, 0, 64
	.other		__nv_reservedSMEM_offset_0_alias,@"STO_CUDA_RESERVED_SHARED STV_DEFAULT"
__nv_reservedSMEM_offset_0_alias:
	.zero		0
	.zero		64


//--------------------- .nv.constant0._Z16cuk_dgemm_unrollPfPKfS1_iiii --------------------------
	.section	.nv.constant0._Z16cuk_dgemm_unrollPfPKfS1_iiii,"a",@progbits
	.sectionflags	@""
	.align	4
.nv.constant0._Z16cuk_dgemm_unrollPfPKfS1_iiii:
	.zero		936


//--------------------- SYMBOLS --------------------------

	.type		.nv.reservedSmem.offset0,@object
	.size		.nv.reservedSmem.offset0,0x4
	.type		.nv.reservedSmem.cap,@object
	.size		.nv.reservedSmem.cap,0x4
